//
// Generated by NVIDIA NVVM Compiler
//
// Compiler Build ID: CL-36424714
// Cuda compilation tools, release 13.0, V13.0.88
// Based on NVVM 20.0.0
//

.version 9.0
.target sm_100
.address_size 64


.func _Z7d_quickPiii(
	.param .b64 _Z7d_quickPiii_param_0,
	.param .b32 _Z7d_quickPiii_param_1,
	.param .b32 _Z7d_quickPiii_param_2
)
{
	.reg .pred 	%p<7>;
	.reg .b32 	%r<30>;
	.reg .b64 	%rd<11>;

	ld.param.u64 	%rd4, [_Z7d_quickPiii_param_0];
	ld.param.u32 	%r22, [_Z7d_quickPiii_param_1];
	ld.param.u32 	%r17, [_Z7d_quickPiii_param_2];
	cvta.to.global.u64 	%rd1, %rd4;
	setp.ge.s32 	%p1, %r22, %r17;
	@%p1 bra 	$L__BB0_11;
	mov.u32 	%r24, %r22;
$L__BB0_2:
	add.s32 	%r18, %r22, %r17;
	shr.u32 	%r19, %r18, 31;
	add.s32 	%r20, %r18, %r19;
	shr.s32 	%r21, %r20, 1;
	mul.wide.s32 	%rd5, %r21, 4;
	add.s64 	%rd6, %rd1, %rd5;
	ld.global.u32 	%r2, [%rd6];
	mov.u32 	%r23, %r17;
$L__BB0_3:
	add.s32 	%r25, %r24, -1;
	mov.u32 	%r26, %r24;
$L__BB0_4:
	mov.u32 	%r24, %r26;
	mul.wide.s32 	%rd7, %r24, 4;
	add.s64 	%rd8, %rd1, %rd7;
	ld.global.u32 	%r8, [%rd8];
	setp.lt.s32 	%p2, %r8, %r2;
	add.s32 	%r26, %r24, 1;
	add.s32 	%r25, %r25, 1;
	@%p2 bra 	$L__BB0_4;
	mul.wide.s32 	%rd9, %r25, 4;
	add.s64 	%rd2, %rd1, %rd9;
	mov.u32 	%r27, %r23;
$L__BB0_6:
	mov.u32 	%r23, %r27;
	mul.wide.s32 	%rd10, %r23, 4;
	add.s64 	%rd3, %rd1, %rd10;
	ld.global.u32 	%r12, [%rd3];
	setp.gt.s32 	%p3, %r12, %r2;
	add.s32 	%r27, %r23, -1;
	@%p3 bra 	$L__BB0_6;
	setp.gt.s32 	%p4, %r24, %r23;
	@%p4 bra 	$L__BB0_9;
	st.global.u32 	[%rd2], %r12;
	st.global.u32 	[%rd3], %r8;
	mov.u32 	%r24, %r26;
	mov.u32 	%r23, %r27;
$L__BB0_9:
	setp.le.s32 	%p5, %r24, %r23;
	@%p5 bra 	$L__BB0_3;
	{ // callseq 0, 0
	.param .b64 param0;
	st.param.b64 	[param0], %rd4;
	.param .b32 param1;
	st.param.b32 	[param1], %r22;
	.param .b32 param2;
	st.param.b32 	[param2], %r23;
	call.uni 
	_Z7d_quickPiii, 
	(
	param0, 
	param1, 
	param2
	);
	} // callseq 0
	setp.lt.s32 	%p6, %r24, %r17;
	mov.u32 	%r22, %r24;
	@%p6 bra 	$L__BB0_2;
$L__BB0_11:
	ret;

}
	// .globl	_Z9mergePassPKiPiii
.visible .entry _Z9mergePassPKiPiii(
	.param .u64 .ptr .align 1 _Z9mergePassPKiPiii_param_0,
	.param .u64 .ptr .align 1 _Z9mergePassPKiPiii_param_1,
	.param .u32 _Z9mergePassPKiPiii_param_2,
	.param .u32 _Z9mergePassPKiPiii_param_3
)
{
	.reg .pred 	%p<22>;
	.reg .b32 	%r<99>;
	.reg .b64 	%rd<31>;

	ld.param.u64 	%rd7, [_Z9mergePassPKiPiii_param_0];
	ld.param.u64 	%rd8, [_Z9mergePassPKiPiii_param_1];
	ld.param.u32 	%r51, [_Z9mergePassPKiPiii_param_2];
	ld.param.u32 	%r50, [_Z9mergePassPKiPiii_param_3];
	cvta.to.global.u64 	%rd1, %rd8;
	cvta.to.global.u64 	%rd2, %rd7;
	mov.u32 	%r52, %ctaid.x;
	mul.lo.s32 	%r53, %r50, %r52;
	shl.b32 	%r78, %r53, 1;
	add.s32 	%r2, %r78, %r50;
	min.s32 	%r3, %r2, %r51;
	add.s32 	%r54, %r2, %r50;
	min.s32 	%r4, %r54, %r51;
	setp.ge.s32 	%p1, %r78, %r51;
	mov.u32 	%r55, %tid.x;
	setp.ne.s32 	%p2, %r55, 0;
	or.pred  	%p3, %p2, %p1;
	@%p3 bra 	$L__BB1_16;
	setp.lt.s32 	%p4, %r50, 1;
	setp.ge.s32 	%p5, %r2, %r4;
	or.pred  	%p6, %p4, %p5;
	mov.u32 	%r79, %r3;
	mov.u32 	%r87, %r78;
	@%p6 bra 	$L__BB1_2;
	bra.uni 	$L__BB1_17;
$L__BB1_2:
	setp.ge.s32 	%p12, %r78, %r3;
	@%p12 bra 	$L__BB1_9;
	sub.s32 	%r64, %r3, %r78;
	and.b32  	%r8, %r64, 3;
	setp.eq.s32 	%p13, %r8, 0;
	mov.u32 	%r85, %r78;
	@%p13 bra 	$L__BB1_6;
	neg.s32 	%r81, %r8;
	mov.u32 	%r85, %r78;
$L__BB1_5:
	.pragma "nounroll";
	mul.wide.s32 	%rd15, %r87, 4;
	add.s64 	%rd16, %rd1, %rd15;
	mul.wide.s32 	%rd17, %r85, 4;
	add.s64 	%rd18, %rd2, %rd17;
	add.s32 	%r85, %r85, 1;
	ld.global.u32 	%r65, [%rd18];
	add.s32 	%r87, %r87, 1;
	st.global.u32 	[%rd16], %r65;
	add.s32 	%r81, %r81, 1;
	setp.ne.s32 	%p14, %r81, 0;
	@%p14 bra 	$L__BB1_5;
$L__BB1_6:
	sub.s32 	%r66, %r78, %r3;
	setp.gt.u32 	%p15, %r66, -4;
	@%p15 bra 	$L__BB1_9;
	add.s64 	%rd3, %rd2, 8;
	sub.s32 	%r93, %r85, %r3;
	add.s64 	%rd4, %rd1, 8;
$L__BB1_8:
	mul.wide.s32 	%rd19, %r85, 4;
	add.s64 	%rd20, %rd3, %rd19;
	mul.wide.s32 	%rd21, %r87, 4;
	add.s64 	%rd22, %rd4, %rd21;
	ld.global.u32 	%r67, [%rd20+-8];
	st.global.u32 	[%rd22+-8], %r67;
	ld.global.u32 	%r68, [%rd20+-4];
	st.global.u32 	[%rd22+-4], %r68;
	ld.global.u32 	%r69, [%rd20];
	st.global.u32 	[%rd22], %r69;
	add.s32 	%r85, %r85, 4;
	ld.global.u32 	%r70, [%rd20+4];
	add.s32 	%r87, %r87, 4;
	st.global.u32 	[%rd22+4], %r70;
	add.s32 	%r93, %r93, 4;
	setp.eq.s32 	%p16, %r93, 0;
	@%p16 bra 	$L__BB1_9;
	bra.uni 	$L__BB1_8;
$L__BB1_9:
	setp.ge.s32 	%p17, %r79, %r4;
	@%p17 bra 	$L__BB1_16;
	sub.s32 	%r71, %r4, %r79;
	and.b32  	%r27, %r71, 3;
	setp.eq.s32 	%p18, %r27, 0;
	mov.u32 	%r92, %r79;
	@%p18 bra 	$L__BB1_13;
	neg.s32 	%r88, %r27;
	mov.u32 	%r92, %r79;
$L__BB1_12:
	.pragma "nounroll";
	mul.wide.s32 	%rd23, %r87, 4;
	add.s64 	%rd24, %rd1, %rd23;
	mul.wide.s32 	%rd25, %r92, 4;
	add.s64 	%rd26, %rd2, %rd25;
	add.s32 	%r92, %r92, 1;
	ld.global.u32 	%r72, [%rd26];
	add.s32 	%r87, %r87, 1;
	st.global.u32 	[%rd24], %r72;
	add.s32 	%r88, %r88, 1;
	setp.ne.s32 	%p19, %r88, 0;
	@%p19 bra 	$L__BB1_12;
$L__BB1_13:
	sub.s32 	%r73, %r79, %r4;
	setp.gt.u32 	%p20, %r73, -4;
	@%p20 bra 	$L__BB1_16;
	add.s64 	%rd5, %rd2, 8;
	sub.s32 	%r96, %r92, %r4;
	add.s64 	%rd6, %rd1, 8;
$L__BB1_15:
	mul.wide.s32 	%rd27, %r92, 4;
	add.s64 	%rd28, %rd5, %rd27;
	mul.wide.s32 	%rd29, %r87, 4;
	add.s64 	%rd30, %rd6, %rd29;
	ld.global.u32 	%r74, [%rd28+-8];
	st.global.u32 	[%rd30+-8], %r74;
	ld.global.u32 	%r75, [%rd28+-4];
	st.global.u32 	[%rd30+-4], %r75;
	ld.global.u32 	%r76, [%rd28];
	st.global.u32 	[%rd30], %r76;
	add.s32 	%r92, %r92, 4;
	ld.global.u32 	%r77, [%rd28+4];
	add.s32 	%r87, %r87, 4;
	st.global.u32 	[%rd30+4], %r77;
	add.s32 	%r96, %r96, 4;
	setp.ne.s32 	%p21, %r96, 0;
	@%p21 bra 	$L__BB1_15;
$L__BB1_16:
	ret;
$L__BB1_17:
	mul.wide.s32 	%rd9, %r78, 4;
	add.s64 	%rd10, %rd2, %rd9;
	ld.global.u32 	%r56, [%rd10];
	mul.wide.s32 	%rd11, %r79, 4;
	add.s64 	%rd12, %rd2, %rd11;
	ld.global.u32 	%r58, [%rd12];
	setp.gt.s32 	%p7, %r56, %r58;
	setp.le.s32 	%p8, %r56, %r58;
	selp.u32 	%r60, 1, 0, %p8;
	add.s32 	%r78, %r78, %r60;
	selp.u32 	%r61, 1, 0, %p7;
	add.s32 	%r79, %r79, %r61;
	min.s32 	%r62, %r56, %r58;
	add.s32 	%r25, %r87, 1;
	mul.wide.u32 	%rd13, %r87, 4;
	add.s64 	%rd14, %rd1, %rd13;
	st.global.u32 	[%rd14], %r62;
	setp.lt.s32 	%p9, %r78, %r3;
	setp.lt.s32 	%p10, %r79, %r4;
	and.pred  	%p11, %p9, %p10;
	mov.u32 	%r87, %r25;
	@%p11 bra 	$L__BB1_17;
	bra.uni 	$L__BB1_2;

}
	// .globl	_Z11quickKernelPii
.visible .entry _Z11quickKernelPii(
	.param .u64 .ptr .align 1 _Z11quickKernelPii_param_0,
	.param .u32 _Z11quickKernelPii_param_1
)
{
	.reg .pred 	%p<2>;
	.reg .b32 	%r<6>;
	.reg .b64 	%rd<2>;

	ld.param.u64 	%rd1, [_Z11quickKernelPii_param_0];
	ld.param.u32 	%r1, [_Z11quickKernelPii_param_1];
	mov.u32 	%r2, %ctaid.x;
	mov.u32 	%r3, %tid.x;
	or.b32  	%r4, %r2, %r3;
	setp.ne.s32 	%p1, %r4, 0;
	@%p1 bra 	$L__BB2_2;
	add.s32 	%r5, %r1, -1;
	{ // callseq 1, 0
	.param .b64 param0;
	st.param.b64 	[param0], %rd1;
	.param .b32 param1;
	st.param.b32 	[param1], 0;
	.param .b32 param2;
	st.param.b32 	[param2], %r5;
	call.uni 
	_Z7d_quickPiii, 
	(
	param0, 
	param1, 
	param2
	);
	} // callseq 1
$L__BB2_2:
	ret;

}
	// .globl	_Z10heapKernelPii
.visible .entry _Z10heapKernelPii(
	.param .u64 .ptr .align 1 _Z10heapKernelPii_param_0,
	.param .u32 _Z10heapKernelPii_param_1
)
{
	.reg .pred 	%p<16>;
	.reg .b32 	%r<49>;
	.reg .b64 	%rd<21>;

	ld.param.u64 	%rd6, [_Z10heapKernelPii_param_0];
	ld.param.u32 	%r45, [_Z10heapKernelPii_param_1];
	cvta.to.global.u64 	%rd1, %rd6;
	mov.u32 	%r21, %ctaid.x;
	mov.u32 	%r22, %tid.x;
	or.b32  	%r23, %r21, %r22;
	setp.ne.s32 	%p1, %r23, 0;
	setp.lt.s32 	%p2, %r45, 2;
	or.pred  	%p3, %p1, %p2;
	@%p3 bra 	$L__BB3_18;
	shr.u32 	%r41, %r45, 1;
	bra.uni 	$L__BB3_3;
$L__BB3_2:
	setp.gt.s32 	%p9, %r2, 1;
	@%p9 bra 	$L__BB3_3;
	bra.uni 	$L__BB3_11;
$L__BB3_3:
	mov.u32 	%r2, %r41;
	add.s32 	%r41, %r2, -1;
	mov.u32 	%r42, %r41;
	mov.u32 	%r44, %r42;
$L__BB3_4:
	shl.b32 	%r24, %r42, 1;
	or.b32  	%r5, %r24, 1;
	add.s32 	%r6, %r24, 2;
	setp.ge.s32 	%p4, %r5, %r45;
	mul.wide.s32 	%rd7, %r24, 4;
	add.s64 	%rd2, %rd1, %rd7;
	mul.wide.s32 	%rd8, %r42, 4;
	sub.s64 	%rd3, %rd2, %rd8;
	@%p4 bra 	$L__BB3_6;
	ld.global.u32 	%r25, [%rd2+4];
	ld.global.u32 	%r26, [%rd3];
	setp.gt.s32 	%p5, %r25, %r26;
	selp.b32 	%r44, %r5, %r42, %p5;
$L__BB3_6:
	setp.ge.s32 	%p6, %r6, %r45;
	@%p6 bra 	$L__BB3_8;
	ld.global.u32 	%r27, [%rd2+8];
	mul.wide.s32 	%rd9, %r44, 4;
	add.s64 	%rd10, %rd1, %rd9;
	ld.global.u32 	%r28, [%rd10];
	setp.gt.s32 	%p7, %r27, %r28;
	selp.b32 	%r44, %r6, %r44, %p7;
$L__BB3_8:
	setp.eq.s32 	%p8, %r44, %r42;
	@%p8 bra 	$L__BB3_2;
	ld.global.u32 	%r29, [%rd3];
	mul.wide.s32 	%rd11, %r44, 4;
	add.s64 	%rd12, %rd1, %rd11;
	ld.global.u32 	%r30, [%rd12];
	st.global.u32 	[%rd3], %r30;
	st.global.u32 	[%rd12], %r29;
	mov.u32 	%r42, %r44;
	bra.uni 	$L__BB3_4;
$L__BB3_10:
	setp.lt.s32 	%p15, %r11, 3;
	@%p15 bra 	$L__BB3_18;
$L__BB3_11:
	mov.u32 	%r11, %r45;
	add.s32 	%r45, %r11, -1;
	ld.global.u32 	%r32, [%rd1];
	mul.wide.u32 	%rd13, %r45, 4;
	add.s64 	%rd14, %rd1, %rd13;
	ld.global.u32 	%r33, [%rd14];
	st.global.u32 	[%rd1], %r33;
	st.global.u32 	[%rd14], %r32;
	mov.b32 	%r46, 0;
	mov.u32 	%r48, %r46;
$L__BB3_12:
	shl.b32 	%r34, %r46, 1;
	or.b32  	%r14, %r34, 1;
	add.s32 	%r15, %r34, 2;
	setp.ge.s32 	%p10, %r14, %r45;
	mul.wide.s32 	%rd15, %r34, 4;
	add.s64 	%rd4, %rd1, %rd15;
	mul.wide.s32 	%rd16, %r46, 4;
	sub.s64 	%rd5, %rd4, %rd16;
	@%p10 bra 	$L__BB3_14;
	ld.global.u32 	%r35, [%rd4+4];
	ld.global.u32 	%r36, [%rd5];
	setp.gt.s32 	%p11, %r35, %r36;
	selp.b32 	%r48, %r14, %r46, %p11;
$L__BB3_14:
	setp.ge.s32 	%p12, %r15, %r45;
	@%p12 bra 	$L__BB3_16;
	ld.global.u32 	%r37, [%rd4+8];
	mul.wide.s32 	%rd17, %r48, 4;
	add.s64 	%rd18, %rd1, %rd17;
	ld.global.u32 	%r38, [%rd18];
	setp.gt.s32 	%p13, %r37, %r38;
	selp.b32 	%r48, %r15, %r48, %p13;
$L__BB3_16:
	setp.eq.s32 	%p14, %r48, %r46;
	@%p14 bra 	$L__BB3_10;
	ld.global.u32 	%r39, [%rd5];
	mul.wide.s32 	%rd19, %r48, 4;
	add.s64 	%rd20, %rd1, %rd19;
	ld.global.u32 	%r40, [%rd20];
	st.global.u32 	[%rd5], %r40;
	st.global.u32 	[%rd20], %r39;
	mov.u32 	%r46, %r48;
	bra.uni 	$L__BB3_12;
$L__BB3_18:
	ret;

}


// ===== COMPILED SASS (sm_100) =====

	.target	sm_100

	.elftype	@"ET_EXEC"


//--------------------- .note.nv.tkinfo           --------------------------
	.section	.note.nv.tkinfo,"",@"SHT_NOTE"
	.sectionflags	@"SHF_NOTE_NV_TKINFO"
	.tkinfo
        /*0018*/ 	.word	0x00000002
        /*0030*/ 	.string	""
        /*0030*/ 	.string	"ptxas"
        /*0030*/ 	.string	"Cuda compilation tools, release 13.0, V13.0.88"
        /*0030*/ 	.string	"Build cuda_13.0.r13.0/compiler.36424714_0"
        /*0030*/ 	.string	"-arch sm_100 -m 64 "



//--------------------- .note.nv.cuinfo           --------------------------
	.section	.note.nv.cuinfo,"",@"SHT_NOTE"
	.sectionflags	@"SHF_NOTE_NV_CUINFO"
        /*0018*/ 	.short	0x0002
        /*001a*/ 	.short	0x0064
        /*001c*/ 	.short	0x0082
	.zero		2


//--------------------- .nv.info                  --------------------------
	.section	.nv.info,"",@"SHT_CUDA_INFO"
	.align	4


	//----- nvinfo : EIATTR_REGCOUNT
	.align		4
        /*0000*/ 	.byte	0x04, 0x2f
        /*0002*/ 	.short	(.L_1 - .L_0)
	.align		4
.L_0:
        /*0004*/ 	.word	index@(_Z9mergePassPKiPiii)
        /*0008*/ 	.word	0x0000001e


	//----- nvinfo : EIATTR_FRAME_SIZE
	.align		4
.L_1:
        /*000c*/ 	.byte	0x04, 0x11
        /*000e*/ 	.short	(.L_3 - .L_2)
	.align		4
.L_2:
        /*0010*/ 	.word	index@(_Z9mergePassPKiPiii)
        /*0014*/ 	.word	0x00000000


	//----- nvinfo : EIATTR_REGCOUNT
	.align		4
.L_3:
        /*0018*/ 	.byte	0x04, 0x2f
        /*001a*/ 	.short	(.L_5 - .L_4)
	.align		4
.L_4:
        /*001c*/ 	.word	index@(_Z11quickKernelPii)
        /*0020*/ 	.word	0x0000001c


	//----- nvinfo : EIATTR_FRAME_SIZE
	.align		4
.L_5:
        /*0024*/ 	.byte	0x04, 0x11
        /*0026*/ 	.short	(.L_7 - .L_6)
	.align		4
.L_6:
        /*0028*/ 	.word	index@($_Z11quickKernelPii$_Z7d_quickPiii)
        /*002c*/ 	.word	0x00000000


	//----- nvinfo : EIATTR_FRAME_SIZE
	.align		4
.L_7:
        /*0030*/ 	.byte	0x04, 0x11
        /*0032*/ 	.short	(.L_9 - .L_8)
	.align		4
.L_8:
        /*0034*/ 	.word	index@(_Z11quickKernelPii)
        /*0038*/ 	.word	0x00000000


	//----- nvinfo : EIATTR_REGCOUNT
	.align		4
.L_9:
        /*003c*/ 	.byte	0x04, 0x2f
        /*003e*/ 	.short	(.L_11 - .L_10)
	.align		4
.L_10:
        /*0040*/ 	.word	index@(_Z10heapKernelPii)
        /*0044*/ 	.word	0x00000014


	//----- nvinfo : EIATTR_FRAME_SIZE
	.align		4
.L_11:
        /*0048*/ 	.byte	0x04, 0x11
        /*004a*/ 	.short	(.L_13 - .L_12)
	.align		4
.L_12:
        /*004c*/ 	.word	index@(_Z10heapKernelPii)
        /*0050*/ 	.word	0x00000000


	//----- nvinfo : EIATTR_MIN_STACK_SIZE
	.align		4
.L_13:
        /*0054*/ 	.byte	0x04, 0x12
        /*0056*/ 	.short	(.L_15 - .L_14)
	.align		4
.L_14:
        /*0058*/ 	.word	index@(_Z10heapKernelPii)
        /*005c*/ 	.word	0x00000000


	//----- nvinfo : EIATTR_MIN_STACK_SIZE
	.align		4
.L_15:
        /*0060*/ 	.byte	0x04, 0x12
        /*0062*/ 	.short	(.L_17 - .L_16)
	.align		4
.L_16:
        /*0064*/ 	.word	index@(_Z11quickKernelPii)
        /*0068*/ 	.word	0x00000000


	//----- nvinfo : EIATTR_MIN_STACK_SIZE
	.align		4
.L_17:
        /*006c*/ 	.byte	0x04, 0x12
        /*006e*/ 	.short	(.L_19 - .L_18)
	.align		4
.L_18:
        /*0070*/ 	.word	index@(_Z9mergePassPKiPiii)
        /*0074*/ 	.word	0x00000000
.L_19:


//--------------------- .nv.compat                --------------------------
	.section	.nv.compat,"",@"SHT_CUDA_COMPAT_INFO"
	.align	4
        /*0000*/ 	.byte	0x02, 0x09, 0x00, 0x00, 0x02, 0x02, 0x01, 0x00, 0x02, 0x05, 0x05, 0x00, 0x03, 0x07, 0x01, 0x01
        /*0010*/ 	.byte	0x02, 0x03, 0x00, 0x00, 0x02, 0x06, 0x01, 0x00, 0x04, 0x0b, 0x08, 0x00, 0x09, 0x00, 0x00, 0x00
        /*0020*/ 	.byte	0x00, 0x00, 0x00, 0x00


//--------------------- .nv.info._Z10heapKernelPii --------------------------
	.section	.nv.info._Z10heapKernelPii,"",@"SHT_CUDA_INFO"
	.sectionflags	@""
	.align	4


	//----- nvinfo : EIATTR_CUDA_API_VERSION
	.align		4
        /*0000*/ 	.byte	0x04, 0x37
        /*0002*/ 	.short	(.L_21 - .L_20)
.L_20:
        /*0004*/ 	.word	0x00000082


	//----- nvinfo : EIATTR_KPARAM_INFO
	.align		4
.L_21:
        /*0008*/ 	.byte	0x04, 0x17
        /*000a*/ 	.short	(.L_23 - .L_22)
.L_22:
        /*000c*/ 	.word	0x00000000
        /*0010*/ 	.short	0x0001
        /*0012*/ 	.short	0x0008
        /*0014*/ 	.byte	0x00, 0xf0, 0x11, 0x00


	//----- nvinfo : EIATTR_KPARAM_INFO
	.align		4
.L_23:
        /*0018*/ 	.byte	0x04, 0x17
        /*001a*/ 	.short	(.L_25 - .L_24)
.L_24:
        /*001c*/ 	.word	0x00000000
        /*0020*/ 	.short	0x0000
        /*0022*/ 	.short	0x0000
        /*0024*/ 	.byte	0x00, 0xf5, 0x21, 0x00


	//----- nvinfo : EIATTR_SPARSE_MMA_MASK
	.align		4
.L_25:
        /*0028*/ 	.byte	0x03, 0x50
        /*002a*/ 	.short	0x0000


	//----- nvinfo : EIATTR_MAXREG_COUNT
	.align		4
        /*002c*/ 	.byte	0x03, 0x1b
        /*002e*/ 	.short	0x00ff


	//----- nvinfo : EIATTR_MERCURY_ISA_VERSION
	.align		4
        /*0030*/ 	.byte	0x03, 0x5f
        /*0032*/ 	.short	0x0101


	//----- nvinfo : EIATTR_VRC_CTA_INIT_COUNT
	.align		4
        /*0034*/ 	.byte	0x02, 0x4a
	.zero		1
	.zero		1


	//----- nvinfo : EIATTR_EXIT_INSTR_OFFSETS
	.align		4
        /*0038*/ 	.byte	0x04, 0x1c
        /*003a*/ 	.short	(.L_27 - .L_26)


	//   ....[0]....
.L_26:
        /*003c*/ 	.word	0x00000080


	//   ....[1]....
        /*0040*/ 	.word	0x00000560


	//----- nvinfo : EIATTR_CBANK_PARAM_SIZE
	.align		4
.L_27:
        /*0044*/ 	.byte	0x03, 0x19
        /*0046*/ 	.short	0x000c


	//----- nvinfo : EIATTR_PARAM_CBANK
	.align		4
        /*0048*/ 	.byte	0x04, 0x0a
        /*004a*/ 	.short	(.L_29 - .L_28)
	.align		4
.L_28:
        /*004c*/ 	.word	index@(.nv.constant0._Z10heapKernelPii)
        /*0050*/ 	.short	0x0380
        /*0052*/ 	.short	0x000c


	//----- nvinfo : EIATTR_SW_WAR
	.align		4
.L_29:
        /*0054*/ 	.byte	0x04, 0x36
        /*0056*/ 	.short	(.L_31 - .L_30)
.L_30:
        /*0058*/ 	.word	0x00000008
.L_31:


//--------------------- .nv.info._Z11quickKernelPii --------------------------
	.section	.nv.info._Z11quickKernelPii,"",@"SHT_CUDA_INFO"
	.sectionflags	@""
	.align	4


	//----- nvinfo : EIATTR_CUDA_API_VERSION
	.align		4
        /*0000*/ 	.byte	0x04, 0x37
        /*0002*/ 	.short	(.L_33 - .L_32)
.L_32:
        /*0004*/ 	.word	0x00000082


	//----- nvinfo : EIATTR_KPARAM_INFO
	.align		4
.L_33:
        /*0008*/ 	.byte	0x04, 0x17
        /*000a*/ 	.short	(.L_35 - .L_34)
.L_34:
        /*000c*/ 	.word	0x00000000
        /*0010*/ 	.short	0x0001
        /*0012*/ 	.short	0x0008
        /*0014*/ 	.byte	0x00, 0xf0, 0x11, 0x00


	//----- nvinfo : EIATTR_KPARAM_INFO
	.align		4
.L_35:
        /*0018*/ 	.byte	0x04, 0x17
        /*001a*/ 	.short	(.L_37 - .L_36)
.L_36:
        /*001c*/ 	.word	0x00000000
        /*0020*/ 	.short	0x0000
        /*0022*/ 	.short	0x0000
        /*0024*/ 	.byte	0x00, 0xf5, 0x21, 0x00


	//----- nvinfo : EIATTR_SPARSE_MMA_MASK
	.align		4
.L_37:
        /*0028*/ 	.byte	0x03, 0x50
        /*002a*/ 	.short	0x0000


	//----- nvinfo : EIATTR_MAXREG_COUNT
	.align		4
        /*002c*/ 	.byte	0x03, 0x1b
        /*002e*/ 	.short	0x00ff


	//----- nvinfo : EIATTR_MERCURY_ISA_VERSION
	.align		4
        /*0030*/ 	.byte	0x03, 0x5f
        /*0032*/ 	.short	0x0101


	//----- nvinfo : EIATTR_VRC_CTA_INIT_COUNT
	.align		4
        /*0034*/ 	.byte	0x02, 0x4a
	.zero		1
	.zero		1


	//----- nvinfo : EIATTR_EXIT_INSTR_OFFSETS
	.align		4
        /*0038*/ 	.byte	0x04, 0x1c
        /*003a*/ 	.short	(.L_39 - .L_38)


	//   ....[0]....
.L_38:
        /*003c*/ 	.word	0x00000040


	//   ....[1]....
        /*0040*/ 	.word	0x000000f0


	//----- nvinfo : EIATTR_CRS_STACK_SIZE
	.align		4
.L_39:
        /*0044*/ 	.byte	0x04, 0x1e
        /*0046*/ 	.short	(.L_41 - .L_40)
.L_40:
        /*0048*/ 	.word	0x00000000


	//----- nvinfo : EIATTR_CBANK_PARAM_SIZE
	.align		4
.L_41:
        /*004c*/ 	.byte	0x03, 0x19
        /*004e*/ 	.short	0x000c


	//----- nvinfo : EIATTR_PARAM_CBANK
	.align		4
        /*0050*/ 	.byte	0x04, 0x0a
        /*0052*/ 	.short	(.L_43 - .L_42)
	.align		4
.L_42:
        /*0054*/ 	.word	index@(.nv.constant0._Z11quickKernelPii)
        /*0058*/ 	.short	0x0380
        /*005a*/ 	.short	0x000c


	//----- nvinfo : EIATTR_SW_WAR
	.align		4
.L_43:
        /*005c*/ 	.byte	0x04, 0x36
        /*005e*/ 	.short	(.L_45 - .L_44)
.L_44:
        /*0060*/ 	.word	0x00000008
.L_45:


//--------------------- .nv.info._Z9mergePassPKiPiii --------------------------
	.section	.nv.info._Z9mergePassPKiPiii,"",@"SHT_CUDA_INFO"
	.sectionflags	@""
	.align	4


	//----- nvinfo : EIATTR_CUDA_API_VERSION
	.align		4
        /*0000*/ 	.byte	0x04, 0x37
        /*0002*/ 	.short	(.L_47 - .L_46)
.L_46:
        /*0004*/ 	.word	0x00000082


	//----- nvinfo : EIATTR_KPARAM_INFO
	.align		4
.L_47:
        /*0008*/ 	.byte	0x04, 0x17
        /*000a*/ 	.short	(.L_49 - .L_48)
.L_48:
        /*000c*/ 	.word	0x00000000
        /*0010*/ 	.short	0x0003
        /*0012*/ 	.short	0x0014
        /*0014*/ 	.byte	0x00, 0xf0, 0x11, 0x00


	//----- nvinfo : EIATTR_KPARAM_INFO
	.align		4
.L_49:
        /*0018*/ 	.byte	0x04, 0x17
        /*001a*/ 	.short	(.L_51 - .L_50)
.L_50:
        /*001c*/ 	.word	0x00000000
        /*0020*/ 	.short	0x0002
        /*0022*/ 	.short	0x0010
        /*0024*/ 	.byte	0x00, 0xf0, 0x11, 0x00


	//----- nvinfo : EIATTR_KPARAM_INFO
	.align		4
.L_51:
        /*0028*/ 	.byte	0x04, 0x17
        /*002a*/ 	.short	(.L_53 - .L_52)
.L_52:
        /*002c*/ 	.word	0x00000000
        /*0030*/ 	.short	0x0001
        /*0032*/ 	.short	0x0008
        /*0034*/ 	.byte	0x00, 0xf5, 0x21, 0x00


	//----- nvinfo : EIATTR_KPARAM_INFO
	.align		4
.L_53:
        /*0038*/ 	.byte	0x04, 0x17
        /*003a*/ 	.short	(.L_55 - .L_54)
.L_54:
        /*003c*/ 	.word	0x00000000
        /*0040*/ 	.short	0x0000
        /*0042*/ 	.short	0x0000
        /*0044*/ 	.byte	0x00, 0xf5, 0x21, 0x00


	//----- nvinfo : EIATTR_SPARSE_MMA_MASK
	.align		4
.L_55:
        /*0048*/ 	.byte	0x03, 0x50
        /*004a*/ 	.short	0x0000


	//----- nvinfo : EIATTR_MAXREG_COUNT
	.align		4
        /*004c*/ 	.byte	0x03, 0x1b
        /*004e*/ 	.short	0x00ff


	//----- nvinfo : EIATTR_MERCURY_ISA_VERSION
	.align		4
        /*0050*/ 	.byte	0x03, 0x5f
        /*0052*/ 	.short	0x0101


	//----- nvinfo : EIATTR_VRC_CTA_INIT_COUNT
	.align		4
        /*0054*/ 	.byte	0x02, 0x4a
	.zero		1
	.zero		1


	//----- nvinfo : EIATTR_EXIT_INSTR_OFFSETS
	.align		4
        /*0058*/ 	.byte	0x04, 0x1c
        /*005a*/ 	.short	(.L_57 - .L_56)


	//   ....[0]....
.L_56:
        /*005c*/ 	.word	0x00000080


	//   ....[1]....
        /*0060*/ 	.word	0x00000ad0


	//   ....[2]....
        /*0064*/ 	.word	0x00000bf0


	//   ....[3]....
        /*0068*/ 	.word	0x000011f0


	//   ....[4]....
        /*006c*/ 	.word	0x000012f0


	//----- nvinfo : EIATTR_CBANK_PARAM_SIZE
	.align		4
.L_57:
        /*0070*/ 	.byte	0x03, 0x19
        /*0072*/ 	.short	0x0018


	//----- nvinfo : EIATTR_PARAM_CBANK
	.align		4
        /*0074*/ 	.byte	0x04, 0x0a
        /*0076*/ 	.short	(.L_59 - .L_58)
	.align		4
.L_58:
        /*0078*/ 	.word	index@(.nv.constant0._Z9mergePassPKiPiii)
        /*007c*/ 	.short	0x0380
        /*007e*/ 	.short	0x0018


	//----- nvinfo : EIATTR_SW_WAR
	.align		4
.L_59:
        /*0080*/ 	.byte	0x04, 0x36
        /*0082*/ 	.short	(.L_61 - .L_60)
.L_60:
        /*0084*/ 	.word	0x00000008
.L_61:


//--------------------- .nv.callgraph             --------------------------
	.section	.nv.callgraph,"",@"SHT_CUDA_CALLGRAPH"
	.align	4
	.sectionentsize	8
	.align		4
        /*0000*/ 	.word	0x00000000
	.align		4
        /*0004*/ 	.word	0xffffffff
	.align		4
        /*0008*/ 	.word	0x00000000
	.align		4
        /*000c*/ 	.word	0xfffffffe
	.align		4
        /*0010*/ 	.word	0x00000000
	.align		4
        /*0014*/ 	.word	0xfffffffd
	.align		4
        /*0018*/ 	.word	0x00000000
	.align		4
        /*001c*/ 	.word	0xfffffffc


//--------------------- .text._Z10heapKernelPii   --------------------------
	.section	.text._Z10heapKernelPii,"ax",@progbits
	.align	128
        .global         _Z10heapKernelPii
        .type           _Z10heapKernelPii,@function
        .size           _Z10heapKernelPii,(.L_x_34 - _Z10heapKernelPii)
        .other          _Z10heapKernelPii,@"STO_CUDA_ENTRY STV_DEFAULT"
_Z10heapKernelPii:
.text._Z10heapKernelPii:
[----:B------:R-:W-:Y:S01]  /*0000*/  LDC R1, c[0x0][0x37c] ;  /* 0x0000df00ff017b82 */ /* 0x000fe20000000800 */
[----:B------:R-:W0:Y:S07]  /*0010*/  S2R R0, SR_TID.X ;  /* 0x0000000000007919 */ /* 0x000e2e0000002100 */
[----:B------:R-:W0:Y:S01]  /*0020*/  S2UR UR4, SR_CTAID.X ;  /* 0x00000000000479c3 */ /* 0x000e220000002500 */
[----:B------:R-:W1:Y:S07]  /*0030*/  LDCU UR5, c[0x0][0x388] ;  /* 0x00007100ff0577ac */ /* 0x000e6e0008000800 */
[----:B------:R-:W2:Y:S01]  /*0040*/  LDC R10, c[0x0][0x388] ;  /* 0x0000e200ff0a7b82 */ /* 0x000ea20000000800 */
[----:B0-----:R-:W-:Y:S01]  /*0050*/  LOP3.LUT P0, RZ, R0, UR4, RZ, 0xfc, !PT ;  /* 0x0000000400ff7c12 */ /* 0x001fe2000f80fcff */
[----:B-1----:R-:W-:-:S03]  /*0060*/  IMAD.U32 R0, RZ, RZ, UR5 ;  /* 0x00000005ff007e24 */ /* 0x002fc6000f8e00ff */
[----:B--2---:R-:W-:-:S13]  /*0070*/  ISETP.LT.OR P0, PT, R10, 0x2, P0 ;  /* 0x000000020a00780c */ /* 0x004fda0000701670 */
[----:B------:R-:W-:Y:S05]  /*0080*/  @P0 EXIT ;  /* 0x000000000000094d */ /* 0x000fea0003800000 */
[----:B------:R-:W-:Y:S01]  /*0090*/  SHF.R.U32.HI R10, RZ, 0x1, R10 ;  /* 0x00000001ff0a7819 */ /* 0x000fe2000001160a */
[----:B------:R-:W0:Y:S01]  /*00a0*/  LDCU.64 UR4, c[0x0][0x358] ;  /* 0x00006b00ff0477ac */ /* 0x000e220008000a00 */
[----:B------:R-:W-:-:S05]  /*00b0*/  NOP ;  /* 0x0000000000007918 */ /* 0x000fca0000000000 */
.L_x_2:
[----:B------:R-:W1:Y:S01]  /*00c0*/  LDC R17, c[0x0][0x388] ;  /* 0x0000e200ff117b82 */ /* 0x000e620000000800 */
[----:B------:R-:W-:Y:S02]  /*00d0*/  IMAD.MOV.U32 R14, RZ, RZ, R10 ;  /* 0x000000ffff0e7224 */ /* 0x000fe400078e000a */
[----:B------:R-:W-:-:S04]  /*00e0*/  VIADD R10, R10, 0xffffffff ;  /* 0xffffffff0a0a7836 */ /* 0x000fc80000000000 */
[--C-:B------:R-:W-:Y:S01]  /*00f0*/  IMAD.MOV.U32 R11, RZ, RZ, R10.reuse ;  /* 0x000000ffff0b7224 */ /* 0x100fe200078e000a */
[----:B------:R-:W2:Y:S01]  /*0100*/  LDC.64 R2, c[0x0][0x380] ;  /* 0x0000e000ff027b82 */ /* 0x000ea20000000a00 */
[----:B------:R-:W-:-:S07]  /*0110*/  IMAD.MOV.U32 R13, RZ, RZ, R10 ;  /* 0x000000ffff0d7224 */ /* 0x000fce00078e000a */
.L_x_1:
[C---:B---3--:R-:W-:Y:S01]  /*0120*/  SHF.L.U32 R9, R11.reuse, 0x1, RZ ;  /* 0x000000010b097819 */ /* 0x048fe200000006ff */
[----:B------:R-:W-:-:S04]  /*0130*/  IMAD.WIDE R4, R11, 0x4, RZ ;  /* 0x000000040b047825 */ /* 0x000fc800078e02ff */
[C---:B------:R-:W-:Y:S02]  /*0140*/  VIADD R12, R9.reuse, 0x1 ;  /* 0x00000001090c7836 */ /* 0x040fe40000000000 */
[----:B--2---:R-:W-:-:S03]  /*0150*/  IMAD.WIDE R6, R9, 0x4, R2 ;  /* 0x0000000409067825 */ /* 0x004fc600078e0202 */
[----:B-1----:R-:W-:Y:S02]  /*0160*/  ISETP.GE.AND P1, PT, R12, R17, PT ;  /* 0x000000110c00720c */ /* 0x002fe40003f26270 */
[----:B------:R-:W-:-:S05]  /*0170*/  IADD3 R4, P0, PT, R6, -R4, RZ ;  /* 0x8000000406047210 */ /* 0x000fca0007f1e0ff */
[----:B------:R-:W-:-:S06]  /*0180*/  IMAD.X R5, R7, 0x1, ~R5, P0 ;  /* 0x0000000107057824 */ /* 0x000fcc00000e0e05 */
[----:B0-----:R-:W2:Y:S04]  /*0190*/  @!P1 LDG.E R8, desc[UR4][R6.64+0x4] ;  /* 0x0000040406089981 */ /* 0x001ea8000c1e1900 */
[----:B------:R-:W2:Y:S01]  /*01a0*/  @!P1 LDG.E R15, desc[UR4][R4.64] ;  /* 0x00000004040f9981 */ /* 0x000ea2000c1e1900 */
[----:B------:R-:W-:-:S05]  /*01b0*/  VIADD R16, R9, 0x2 ;  /* 0x0000000209107836 */ /* 0x000fca0000000000 */
[----:B------:R-:W-:Y:S02]  /*01c0*/  ISETP.GE.AND P0, PT, R16, R17, PT ;  /* 0x000000111000720c */ /* 0x000fe40003f06270 */
[----:B--2---:R-:W-:-:S04]  /*01d0*/  @!P1 ISETP.GT.AND P2, PT, R8, R15, PT ;  /* 0x0000000f0800920c */ /* 0x004fc80003f44270 */
[----:B------:R-:W-:-:S07]  /*01e0*/  @!P1 SEL R13, R12, R11, P2 ;  /* 0x0000000b0c0d9207 */ /* 0x000fce0001000000 */
[----:B------:R-:W2:Y:S01]  /*01f0*/  @!P0 LDG.E R12, desc[UR4][R6.64+0x8] ;  /* 0x00000804060c8981 */ /* 0x000ea2000c1e1900 */
[----:B------:R-:W-:-:S06]  /*0200*/  @!P0 IMAD.WIDE R8, R13, 0x4, R2 ;  /* 0x000000040d088825 */ /* 0x000fcc00078e0202 */
[----:B------:R-:W2:Y:S02]  /*0210*/  @!P0 LDG.E R9, desc[UR4][R8.64] ;  /* 0x0000000408098981 */ /* 0x000ea4000c1e1900 */
[----:B--2---:R-:W-:-:S04]  /*0220*/  @!P0 ISETP.GT.AND P1, PT, R12, R9, PT ;  /* 0x000000090c00820c */ /* 0x004fc80003f24270 */
[----:B------:R-:W-:-:S04]  /*0230*/  @!P0 SEL R13, R16, R13, P1 ;  /* 0x0000000d100d8207 */ /* 0x000fc80000800000 */
[----:B------:R-:W-:-:S13]  /*0240*/  ISETP.NE.AND P0, PT, R13, R11, PT ;  /* 0x0000000b0d00720c */ /* 0x000fda0003f05270 */
[----:B------:R-:W-:Y:S05]  /*0250*/  @!P0 BRA `(.L_x_0) ;  /* 0x00000000001c8947 */ /* 0x000fea0003800000 */
[----:B------:R-:W-:Y:S01]  /*0260*/  IMAD.WIDE R6, R13, 0x4, R2 ;  /* 0x000000040d067825 */ /* 0x000fe200078e0202 */
[----:B------:R-:W2:Y:S04]  /*0270*/  LDG.E R9, desc[UR4][R4.64] ;  /* 0x0000000404097981 */ /* 0x000ea8000c1e1900 */
[----:B------:R-:W3:Y:S01]  /*0280*/  LDG.E R15, desc[UR4][R6.64] ;  /* 0x00000004060f7981 */ /* 0x000ee2000c1e1900 */
[----:B------:R-:W-:-:S03]  /*0290*/  IMAD.MOV.U32 R11, RZ, RZ, R13 ;  /* 0x000000ffff0b7224 */ /* 0x000fc600078e000d */
[----:B---3--:R3:W-:Y:S04]  /*02a0*/  STG.E desc[UR4][R4.64], R15 ;  /* 0x0000000f04007986 */ /* 0x0087e8000c101904 */
[----:B--2---:R3:W-:Y:S01]  /*02b0*/  STG.E desc[UR4][R6.64], R9 ;  /* 0x0000000906007986 */ /* 0x0047e2000c101904 */
[----:B------:R-:W-:Y:S05]  /*02c0*/  BRA `(.L_x_1) ;  /* 0xfffffffc00947947 */ /* 0x000fea000383ffff */
.L_x_0:
[----:B------:R-:W-:-:S13]  /*02d0*/  ISETP.GT.AND P0, PT, R14, 0x1, PT ;  /* 0x000000010e00780c */ /* 0x000fda0003f04270 */
[----:B------:R-:W-:Y:S05]  /*02e0*/  @P0 BRA `(.L_x_2) ;  /* 0xfffffffc00740947 */ /* 0x000fea000383ffff */
.L_x_5:
[----:B------:R-:W0:Y:S01]  /*02f0*/  LDC.64 R8, c[0x0][0x380] ;  /* 0x0000e000ff087b82 */ /* 0x000e220000000a00 */
[----:B------:R-:W-:Y:S01]  /*0300*/  MOV R6, R0 ;  /* 0x0000000000067202 */ /* 0x000fe20000000f00 */
[----:B------:R-:W-:-:S06]  /*0310*/  VIADD R0, R0, 0xffffffff ;  /* 0xffffffff00007836 */ /* 0x000fcc0000000000 */
[----:B------:R-:W1:Y:S08]  /*0320*/  LDC.64 R4, c[0x0][0x380] ;  /* 0x0000e000ff047b82 */ /* 0x000e700000000a00 */
[----:B------:R-:W2:Y:S01]  /*0330*/  LDC.64 R2, c[0x0][0x380] ;  /* 0x0000e000ff027b82 */ /* 0x000ea20000000a00 */
[----:B0-----:R-:W-:-:S05]  /*0340*/  IMAD.WIDE.U32 R8, R0, 0x4, R8 ;  /* 0x0000000400087825 */ /* 0x001fca00078e0008 */
[----:B------:R-:W3:Y:S04]  /*0350*/  LDG.E R11, desc[UR4][R8.64] ;  /* 0x00000004080b7981 */ /* 0x000ee8000c1e1900 */
[----:B-1----:R-:W4:Y:S01]  /*0360*/  LDG.E R7, desc[UR4][R4.64] ;  /* 0x0000000404077981 */ /* 0x002f22000c1e1900 */
[----:B------:R-:W-:-:S03]  /*0370*/  CS2R R12, SRZ ;  /* 0x00000000000c7805 */ /* 0x000fc6000001ff00 */
[----:B---3--:R0:W-:Y:S04]  /*0380*/  STG.E desc[UR4][R4.64], R11 ;  /* 0x0000000b04007986 */ /* 0x0081e8000c101904 */
[----:B--2-4-:R0:W-:Y:S02]  /*0390*/  STG.E desc[UR4][R8.64], R7 ;  /* 0x0000000708007986 */ /* 0x0141e4000c101904 */
.L_x_4:
[C---:B01----:R-:W-:Y:S02]  /*03a0*/  IMAD.SHL.U32 R7, R12.reuse, 0x2, RZ ;  /* 0x000000020c077824 */ /* 0x043fe400078e00ff */
[----:B------:R-:W-:-:S04]  /*03b0*/  IMAD.WIDE R4, R12, 0x4, RZ ;  /* 0x000000040c047825 */ /* 0x000fc800078e02ff */
[C---:B------:R-:W-:Y:S02]  /*03c0*/  VIADD R15, R7.reuse, 0x1 ;  /* 0x00000001070f7836 */ /* 0x040fe40000000000 */
[----:B------:R-:W-:-:S03]  /*03d0*/  IMAD.WIDE R10, R7, 0x4, R2 ;  /* 0x00000004070a7825 */ /* 0x000fc600078e0202 */
[----:B------:R-:W-:Y:S02]  /*03e0*/  ISETP.GE.AND P1, PT, R15, R0, PT ;  /* 0x000000000f00720c */ /* 0x000fe40003f26270 */
[----:B------:R-:W-:-:S04]  /*03f0*/  IADD3 R4, P0, PT, R10, -R4, RZ ;  /* 0x800000040a047210 */ /* 0x000fc80007f1e0ff */
[----:B------:R-:W-:-:S07]  /*0400*/  IADD3.X R5, PT, PT, R11, ~R5, RZ, P0, !PT ;  /* 0x800000050b057210 */ /* 0x000fce00007fe4ff */
[----:B------:R-:W2:Y:S04]  /*0410*/  @!P1 LDG.E R8, desc[UR4][R10.64+0x4] ;  /* 0x000004040a089981 */ /* 0x000ea8000c1e1900 */
[----:B------:R-:W2:Y:S01]  /*0420*/  @!P1 LDG.E R9, desc[UR4][R4.64] ;  /* 0x0000000404099981 */ /* 0x000ea2000c1e1900 */
[----:B------:R-:W-:-:S05]  /*0430*/  VIADD R14, R7, 0x2 ;  /* 0x00000002070e7836 */ /* 0x000fca0000000000 */
[----:B------:R-:W-:-:S13]  /*0440*/  ISETP.GE.AND P0, PT, R14, R0, PT ;  /* 0x000000000e00720c */ /* 0x000fda0003f06270 */
[----:B------:R-:W3:Y:S01]  /*0450*/  @!P0 LDG.E R7, desc[UR4][R10.64+0x8] ;  /* 0x000008040a078981 */ /* 0x000ee2000c1e1900 */
[----:B--2---:R-:W-:-:S04]  /*0460*/  @!P1 ISETP.GT.AND P2, PT, R8, R9, PT ;  /* 0x000000090800920c */ /* 0x004fc80003f44270 */
[----:B------:R-:W-:-:S05]  /*0470*/  @!P1 SEL R13, R15, R12, P2 ;  /* 0x0000000c0f0d9207 */ /* 0x000fca0001000000 */
[----:B------:R-:W-:-:S06]  /*0480*/  @!P0 IMAD.WIDE R8, R13, 0x4, R2 ;  /* 0x000000040d088825 */ /* 0x000fcc00078e0202 */
[----:B------:R-:W3:Y:S02]  /*0490*/  @!P0 LDG.E R8, desc[UR4][R8.64] ;  /* 0x0000000408088981 */ /* 0x000ee4000c1e1900 */
[----:B---3--:R-:W-:-:S04]  /*04a0*/  @!P0 ISETP.GT.AND P1, PT, R7, R8, PT ;  /* 0x000000080700820c */ /* 0x008fc80003f24270 */
        /* <DEDUP_REMOVED lines=10> */
.L_x_3:
[----:B------:R-:W-:-:S13]  /*0550*/  ISETP.GE.AND P0, PT, R6, 0x3, PT ;  /* 0x000000030600780c */ /* 0x000fda0003f06270 */
[----:B------:R-:W-:Y:S05]  /*0560*/  @!P0 EXIT ;  /* 0x000000000000894d */ /* 0x000fea0003800000 */
[----:B------:R-:W-:Y:S05]  /*0570*/  BRA `(.L_x_5) ;  /* 0xfffffffc005c7947 */ /* 0x000fea000383ffff */
.L_x_6:
[----:B------:R-:W-:-:S00]  /*0580*/  BRA `(.L_x_6) ;  /* 0xfffffffc00fc7947 */ /* 0x000fc0000383ffff */
[----:B------:R-:W-:-:S00]  /*0590*/  NOP ;  /* 0x0000000000007918 */ /* 0x000fc00000000000 */
        /* <DEDUP_REMOVED lines=14> */
.L_x_34:


//--------------------- .text._Z11quickKernelPii  --------------------------
	.section	.text._Z11quickKernelPii,"ax",@progbits
	.align	128
        .global         _Z11quickKernelPii
        .type           _Z11quickKernelPii,@function
        .size           _Z11quickKernelPii,(.L_x_33 - _Z11quickKernelPii)
        .other          _Z11quickKernelPii,@"STO_CUDA_ENTRY STV_DEFAULT"
_Z11quickKernelPii:
.text._Z11quickKernelPii:
[----:B------:R-:W0:Y:S01]  /*0000*/  LDC R1, c[0x0][0x37c] ;  /* 0x0000df00ff017b82 */ /* 0x000e220000000800 */
[----:B------:R-:W1:Y:S07]  /*0010*/  S2R R0, SR_TID.X ;  /* 0x0000000000007919 */ /* 0x000e6e0000002100 */
[----:B------:R-:W1:Y:S02]  /*0020*/  S2UR UR4, SR_CTAID.X ;  /* 0x00000000000479c3 */ /* 0x000e640000002500 */
[----:B-1----:R-:W-:-:S13]  /*0030*/  LOP3.LUT P0, RZ, R0, UR4, RZ, 0xfc, !PT ;  /* 0x0000000400ff7c12 */ /* 0x002fda000f80fcff */
[----:B------:R-:W-:Y:S05]  /*0040*/  @P0 EXIT ;  /* 0x000000000000094d */ /* 0x000fea0003800000 */
[----:B------:R-:W1:Y:S01]  /*0050*/  LDCU UR4, c[0x0][0x388] ;  /* 0x00007100ff0477ac */ /* 0x000e620008000800 */
[----:B------:R-:W-:Y:S02]  /*0060*/  HFMA2 R21, -RZ, RZ, 0, 0 ;  /* 0x00000000ff157431 */ /* 0x000fe400000001ff */
[----:B------:R-:W-:Y:S01]  /*0070*/  IMAD.MOV.U32 R6, RZ, RZ, RZ ;  /* 0x000000ffff067224 */ /* 0x000fe200078e00ff */
[----:B------:R-:W-:Y:S01]  /*0080*/  MOV R20, 0xf0 ;  /* 0x000000f000147802 */ /* 0x000fe20000000f00 */
[----:B------:R-:W2:Y:S01]  /*0090*/  LDCU.64 UR6, c[0x0][0x380] ;  /* 0x00007000ff0677ac */ /* 0x000ea20008000a00 */
[----:B-1----:R-:W-:Y:S01]  /*00a0*/  UIADD3 UR4, UPT, UPT, UR4, -0x1, URZ ;  /* 0xffffffff04047890 */ /* 0x002fe2000fffe0ff */
[----:B--2---:R-:W-:Y:S02]  /*00b0*/  IMAD.U32 R4, RZ, RZ, UR6 ;  /* 0x00000006ff047e24 */ /* 0x004fe4000f8e00ff */
[----:B------:R-:W-:-:S03]  /*00c0*/  IMAD.U32 R5, RZ, RZ, UR7 ;  /* 0x00000007ff057e24 */ /* 0x000fc6000f8e00ff */
[----:B------:R-:W-:-:S07]  /*00d0*/  IMAD.U32 R7, RZ, RZ, UR4 ;  /* 0x00000004ff077e24 */ /* 0x000fce000f8e00ff */
[----:B0-----:R-:W-:Y:S05]  /*00e0*/  CALL.REL.NOINC `($_Z11quickKernelPii$_Z7d_quickPiii) ;  /* 0x0000000000047944 */ /* 0x001fea0003c00000 */
[----:B------:R-:W-:Y:S05]  /*00f0*/  EXIT ;  /* 0x000000000000794d */ /* 0x000fea0003800000 */
        .type           $_Z11quickKernelPii$_Z7d_quickPiii,@function
        .size           $_Z11quickKernelPii$_Z7d_quickPiii,(.L_x_33 - $_Z11quickKernelPii$_Z7d_quickPiii)
$_Z11quickKernelPii$_Z7d_quickPiii:
[----:B------:R-:W-:-:S05]  /*0100*/  VIADD R1, R1, 0xffffffd8 ;  /* 0xffffffd801017836 */ /* 0x000fca0000000000 */
[----:B------:R-:W-:Y:S04]  /*0110*/  STL [R1+0x24], R25 ;  /* 0x0000241901007387 */ /* 0x000fe80000100800 */
[----:B------:R-:W-:Y:S04]  /*0120*/  STL [R1+0x20], R24 ;  /* 0x0000201801007387 */ /* 0x000fe80000100800 */
[----:B------:R0:W-:Y:S04]  /*0130*/  STL [R1+0x1c], R23 ;  /* 0x00001c1701007387 */ /* 0x0001e80000100800 */
[----:B------:R1:W-:Y:S04]  /*0140*/  STL [R1+0x18], R22 ;  /* 0x0000181601007387 */ /* 0x0003e80000100800 */
[----:B------:R-:W-:Y:S01]  /*0150*/  STL [R1+0x14], R21 ;  /* 0x0000141501007387 */ /* 0x000fe20000100800 */
[----:B0-----:R-:W-:-:S03]  /*0160*/  IMAD.MOV.U32 R23, RZ, RZ, R5 ;  /* 0x000000ffff177224 */ /* 0x001fc600078e0005 */
[----:B------:R-:W-:Y:S01]  /*0170*/  STL [R1+0x10], R20 ;  /* 0x0000101401007387 */ /* 0x000fe20000100800 */
[----:B-1----:R-:W-:-:S03]  /*0180*/  MOV R22, R4 ;  /* 0x0000000400167202 */ /* 0x002fc60000000f00 */
[----:B------:R0:W-:Y:S04]  /*0190*/  STL [R1+0xc], R18 ;  /* 0x00000c1201007387 */ /* 0x0001e80000100800 */
[----:B------:R-:W-:Y:S04]  /*01a0*/  STL [R1+0x8], R17 ;  /* 0x0000081101007387 */ /* 0x000fe80000100800 */
[----:B------:R1:W-:Y:S01]  /*01b0*/  STL [R1+0x4], R16 ;  /* 0x0000041001007387 */ /* 0x0003e20000100800 */
[----:B0-----:R-:W0:Y:S05]  /*01c0*/  BMOV.32.CLEAR R18, B7 ;  /* 0x0000000007127355 */ /* 0x001e2a0000100000 */
[----:B------:R-:W-:Y:S01]  /*01d0*/  BSSY.RECONVERGENT B7, `(.L_x_7) ;  /* 0x0000040000077945 */ /* 0x000fe20003800200 */
[----:B------:R2:W-:Y:S03]  /*01e0*/  STL [R1], R2 ;  /* 0x0000000201007387 */ /* 0x0005e60000100800 */
[----:B-1----:R-:W1:Y:S05]  /*01f0*/  BMOV.32.CLEAR R16, B6 ;  /* 0x0000000006107355 */ /* 0x002e6a0000100000 */
[----:B--2---:R-:W-:-:S05]  /*0200*/  IMAD.MOV.U32 R2, RZ, RZ, R7 ;  /* 0x000000ffff027224 */ /* 0x004fca00078e0007 */
[----:B------:R-:W-:-:S13]  /*0210*/  ISETP.GE.AND P0, PT, R6, R2, PT ;  /* 0x000000020600720c */ /* 0x000fda0003f06270 */
[----:B01----:R-:W-:Y:S05]  /*0220*/  @P0 BRA `(.L_x_8) ;  /* 0x0000000000e80947 */ /* 0x003fea0003800000 */
[----:B------:R-:W0:Y:S01]  /*0230*/  LDC.64 R24, c[0x0][0x358] ;  /* 0x0000d600ff187b82 */ /* 0x000e220000000a00 */
[----:B------:R-:W-:Y:S01]  /*0240*/  BSSY.RECONVERGENT B6, `(.L_x_8) ;  /* 0x0000038000067945 */ /* 0x000fe20003800200 */
[----:B------:R-:W-:-:S07]  /*0250*/  IMAD.MOV.U32 R17, RZ, RZ, R6 ;  /* 0x000000ffff117224 */ /* 0x000fce00078e0006 */
.L_x_15:
[----:B------:R-:W-:Y:S01]  /*0260*/  IMAD.IADD R0, R6, 0x1, R2 ;  /* 0x0000000106007824 */ /* 0x000fe200078e0202 */
[----:B0-----:R-:W-:Y:S02]  /*0270*/  R2UR UR4, R24 ;  /* 0x00000000180472ca */ /* 0x001fe400000e0000 */
[----:B------:R-:W-:Y:S02]  /*0280*/  R2UR UR5, R25 ;  /* 0x00000000190572ca */ /* 0x000fe400000e0000 */
[----:B------:R-:W-:-:S04]  /*0290*/  LEA.HI R0, R0, R0, RZ, 0x1 ;  /* 0x0000000000007211 */ /* 0x000fc800078f08ff */
[----:B------:R-:W-:-:S05]  /*02a0*/  SHF.R.S32.HI R5, RZ, 0x1, R0 ;  /* 0x00000001ff057819 */ /* 0x000fca0000011400 */
[----:B------:R-:W-:-:S05]  /*02b0*/  IMAD.WIDE R4, R5, 0x4, R22 ;  /* 0x0000000405047825 */ /* 0x000fca00078e0216 */
[----:B------:R0:W5:Y:S01]  /*02c0*/  LDG.E R0, desc[UR4][R4.64] ;  /* 0x0000000404007981 */ /* 0x000162000c1e1900 */
[----:B------:R-:W-:Y:S01]  /*02d0*/  BSSY.RECONVERGENT B0, `(.L_x_9) ;  /* 0x0000026000007945 */ /* 0x000fe20003800200 */
[----:B------:R-:W-:-:S07]  /*02e0*/  IMAD.MOV.U32 R7, RZ, RZ, R2 ;  /* 0x000000ffff077224 */ /* 0x000fce00078e0002 */
.L_x_14:
[----:B------:R-:W-:Y:S01]  /*02f0*/  BSSY.RECONVERGENT B1, `(.L_x_10) ;  /* 0x000000c000017945 */ /* 0x000fe20003800200 */
[----:B------:R-:W-:Y:S01]  /*0300*/  IADD3 R3, PT, PT, R17, -0x1, RZ ;  /* 0xffffffff11037810 */ /* 0x000fe20007ffe0ff */
[----:B------:R-:W-:-:S07]  /*0310*/  IMAD.MOV.U32 R11, RZ, RZ, R17 ;  /* 0x000000ffff0b7224 */ /* 0x000fce00078e0011 */
.L_x_11:
[----:B------:R-:W-:Y:S01]  /*0320*/  R2UR UR4, R24 ;  /* 0x00000000180472ca */ /* 0x000fe200000e0000 */
[----:B0-----:R-:W-:Y:S01]  /*0330*/  IMAD.WIDE R4, R11, 0x4, R22 ;  /* 0x000000040b047825 */ /* 0x001fe200078e0216 */
[----:B------:R-:W-:-:S13]  /*0340*/  R2UR UR5, R25 ;  /* 0x00000000190572ca */ /* 0x000fda00000e0000 */
[----:B------:R-:W2:Y:S01]  /*0350*/  LDG.E R15, desc[UR4][R4.64] ;  /* 0x00000004040f7981 */ /* 0x000ea2000c1e1900 */
[----:B------:R-:W-:Y:S01]  /*0360*/  IMAD.MOV.U32 R17, RZ, RZ, R11 ;  /* 0x000000ffff117224 */ /* 0x000fe200078e000b */
[----:B------:R-:W-:Y:S01]  /*0370*/  IADD3 R11, PT, PT, R11, 0x1, RZ ;  /* 0x000000010b0b7810 */ /* 0x000fe20007ffe0ff */
[----:B------:R-:W-:Y:S01]  /*0380*/  VIADD R3, R3, 0x1 ;  /* 0x0000000103037836 */ /* 0x000fe20000000000 */
[----:B--2--5:R-:W-:-:S13]  /*0390*/  ISETP.GE.AND P0, PT, R15, R0, PT ;  /* 0x000000000f00720c */ /* 0x024fda0003f06270 */
[----:B------:R-:W-:Y:S05]  /*03a0*/  @!P0 BRA `(.L_x_11) ;  /* 0xfffffffc00dc8947 */ /* 0x000fea000383ffff */
[----:B------:R-:W-:Y:S05]  /*03b0*/  BSYNC.RECONVERGENT B1 ;  /* 0x0000000000017941 */ /* 0x000fea0003800200 */
.L_x_10:
[----:B------:R-:W-:Y:S01]  /*03c0*/  BSSY.RECONVERGENT B1, `(.L_x_12) ;  /* 0x000000b000017945 */ /* 0x000fe20003800200 */
[----:B------:R-:W-:Y:S02]  /*03d0*/  IMAD.MOV.U32 R13, RZ, RZ, R7 ;  /* 0x000000ffff0d7224 */ /* 0x000fe400078e0007 */
[----:B------:R-:W-:-:S07]  /*03e0*/  IMAD.WIDE R4, R3, 0x4, R22 ;  /* 0x0000000403047825 */ /* 0x000fce00078e0216 */
.L_x_13:
[----:B------:R-:W-:Y:S01]  /*03f0*/  R2UR UR4, R24 ;  /* 0x00000000180472ca */ /* 0x000fe200000e0000 */
[----:B------:R-:W-:Y:S01]  /*0400*/  IMAD.WIDE R8, R13, 0x4, R22 ;  /* 0x000000040d087825 */ /* 0x000fe200078e0216 */
[----:B------:R-:W-:-:S13]  /*0410*/  R2UR UR5, R25 ;  /* 0x00000000190572ca */ /* 0x000fda00000e0000 */
[----:B------:R-:W2:Y:S01]  /*0420*/  LDG.E R3, desc[UR4][R8.64] ;  /* 0x0000000408037981 */ /* 0x000ea2000c1e1900 */
[----:B------:R-:W-:Y:S02]  /*0430*/  IMAD.MOV.U32 R7, RZ, RZ, R13 ;  /* 0x000000ffff077224 */ /* 0x000fe400078e000d */
[----:B------:R-:W-:Y:S01]  /*0440*/  VIADD R13, R13, 0xffffffff ;  /* 0xffffffff0d0d7836 */ /* 0x000fe20000000000 */
[----:B--2---:R-:W-:-:S13]  /*0450*/  ISETP.GT.AND P0, PT, R3, R0, PT ;  /* 0x000000000300720c */ /* 0x004fda0003f04270 */
[----:B------:R-:W-:Y:S05]  /*0460*/  @P0 BRA `(.L_x_13) ;  /* 0xfffffffc00e00947 */ /* 0x000fea000383ffff */
[----:B------:R-:W-:Y:S05]  /*0470*/  BSYNC.RECONVERGENT B1 ;  /* 0x0000000000017941 */ /* 0x000fea0003800200 */
.L_x_12:
[----:B------:R-:W-:-:S13]  /*0480*/  ISETP.GT.AND P0, PT, R17, R7, PT ;  /* 0x000000071100720c */ /* 0x000fda0003f04270 */
[C---:B------:R-:W-:Y:S01]  /*0490*/  @!P0 R2UR UR4, R24.reuse ;  /* 0x00000000180482ca */ /* 0x040fe200000e0000 */
[----:B------:R-:W-:Y:S01]  /*04a0*/  @!P0 IMAD.MOV.U32 R7, RZ, RZ, R13 ;  /* 0x000000ffff078224 */ /* 0x000fe200078e000d */
[C---:B------:R-:W-:Y:S02]  /*04b0*/  @!P0 R2UR UR5, R25.reuse ;  /* 0x00000000190582ca */ /* 0x040fe400000e0000 */
[----:B------:R-:W-:Y:S02]  /*04c0*/  @!P0 R2UR UR6, R24 ;  /* 0x00000000180682ca */ /* 0x000fe400000e0000 */
[----:B------:R-:W-:Y:S02]  /*04d0*/  @!P0 R2UR UR7, R25 ;  /* 0x00000000190782ca */ /* 0x000fe400000e0000 */
[----:B------:R-:W-:-:S07]  /*04e0*/  @!P0 MOV R17, R11 ;  /* 0x0000000b00118202 */ /* 0x000fce0000000f00 */
[----:B------:R1:W-:Y:S04]  /*04f0*/  @!P0 STG.E desc[UR4][R4.64], R3 ;  /* 0x0000000304008986 */ /* 0x0003e8000c101904 */
[----:B------:R1:W-:Y:S01]  /*0500*/  @!P0 STG.E desc[UR6][R8.64], R15 ;  /* 0x0000000f08008986 */ /* 0x0003e2000c101906 */
[----:B------:R-:W-:-:S13]  /*0510*/  ISETP.GT.AND P0, PT, R17, R7, PT ;  /* 0x000000071100720c */ /* 0x000fda0003f04270 */
[----:B-1----:R-:W-:Y:S05]  /*0520*/  @!P0 BRA `(.L_x_14) ;  /* 0xfffffffc00708947 */ /* 0x002fea000383ffff */
[----:B------:R-:W-:Y:S05]  /*0530*/  BSYNC.RECONVERGENT B0 ;  /* 0x0000000000007941 */ /* 0x000fea0003800200 */
.L_x_9:
[----:B------:R-:W-:Y:S02]  /*0540*/  HFMA2 R21, -RZ, RZ, 0, 0 ;  /* 0x00000000ff157431 */ /* 0x000fe400000001ff */
[----:B------:R-:W-:Y:S01]  /*0550*/  IMAD.MOV.U32 R4, RZ, RZ, R22 ;  /* 0x000000ffff047224 */ /* 0x000fe200078e0016 */
[----:B------:R-:W-:Y:S01]  /*0560*/  MOV R20, 0x590 ;  /* 0x0000059000147802 */ /* 0x000fe20000000f00 */
[----:B------:R-:W-:-:S07]  /*0570*/  IMAD.MOV.U32 R5, RZ, RZ, R23 ;  /* 0x000000ffff057224 */ /* 0x000fce00078e0017 */
[----:B------:R-:W-:Y:S05]  /*0580*/  CALL.REL.NOINC `($_Z11quickKernelPii$_Z7d_quickPiii) ;  /* 0xfffffff800dc7944 */ /* 0x000fea0003c3ffff */
[----:B------:R-:W-:Y:S01]  /*0590*/  ISETP.GE.AND P0, PT, R17, R2, PT ;  /* 0x000000021100720c */ /* 0x000fe20003f06270 */
[----:B------:R-:W-:-:S12]  /*05a0*/  IMAD.MOV.U32 R6, RZ, RZ, R17 ;  /* 0x000000ffff067224 */ /* 0x000fd800078e0011 */
[----:B------:R-:W-:Y:S05]  /*05b0*/  @!P0 BRA `(.L_x_15) ;  /* 0xfffffffc00288947 */ /* 0x000fea000383ffff */
[----:B------:R-:W-:Y:S05]  /*05c0*/  BSYNC.RECONVERGENT B6 ;  /* 0x0000000000067941 */ /* 0x000fea0003800200 */
.L_x_8:
[----:B------:R-:W-:Y:S05]  /*05d0*/  BSYNC.RECONVERGENT B7 ;  /* 0x0000000000077941 */ /* 0x000fea0003800200 */
.L_x_7:
[----:B------:R-:W2:Y:S01]  /*05e0*/  LDL R20, [R1+0x10] ;  /* 0x0000100001147983 */ /* 0x000ea20000100800 */
[----:B------:R0:W-:Y:S05]  /*05f0*/  BMOV.32 B6, R16 ;  /* 0x0000001006007356 */ /* 0x0001ea0000000000 */
[----:B------:R-:W2:Y:S01]  /*0600*/  LDL R21, [R1+0x14] ;  /* 0x0000140001157983 */ /* 0x000ea20000100800 */
[----:B------:R1:W-:Y:S05]  /*0610*/  BMOV.32 B7, R18 ;  /* 0x0000001207007356 */ /* 0x0003ea0000000000 */
[----:B------:R-:W2:Y:S04]  /*0620*/  LDL R2, [R1] ;  /* 0x0000000001027983 */ /* 0x000ea80000100800 */
[----:B0-----:R-:W2:Y:S04]  /*0630*/  LDL R16, [R1+0x4] ;  /* 0x0000040001107983 */ /* 0x001ea80000100800 */
[----:B------:R-:W2:Y:S04]  /*0640*/  LDL R17, [R1+0x8] ;  /* 0x0000080001117983 */ /* 0x000ea80000100800 */
[----:B-1----:R-:W2:Y:S04]  /*0650*/  LDL R18, [R1+0xc] ;  /* 0x00000c0001127983 */ /* 0x002ea80000100800 */
[----:B------:R-:W2:Y:S04]  /*0660*/  LDL R22, [R1+0x18] ;  /* 0x0000180001167983 */ /* 0x000ea80000100800 */
[----:B------:R-:W2:Y:S04]  /*0670*/  LDL R23, [R1+0x1c] ;  /* 0x00001c0001177983 */ /* 0x000ea80000100800 */
[----:B------:R-:W2:Y:S04]  /*0680*/  LDL R24, [R1+0x20] ;  /* 0x0000200001187983 */ /* 0x000ea80000100800 */
[----:B------:R0:W2:Y:S02]  /*0690*/  LDL R25, [R1+0x24] ;  /* 0x0000240001197983 */ /* 0x0000a40000100800 */
[----:B0-----:R-:W-:Y:S01]  /*06a0*/  VIADD R1, R1, 0x28 ;  /* 0x0000002801017836 */ /* 0x001fe20000000000 */
[----:B--2---:R-:W-:Y:S06]  /*06b0*/  RET.REL.NODEC R20 `(_Z11quickKernelPii) ;  /* 0xfffffff814507950 */ /* 0x004fec0003c3ffff */
.L_x_16:
        /* <DEDUP_REMOVED lines=12> */
.L_x_33:


//--------------------- .text._Z9mergePassPKiPiii --------------------------
	.section	.text._Z9mergePassPKiPiii,"ax",@progbits
	.align	128
        .global         _Z9mergePassPKiPiii
        .type           _Z9mergePassPKiPiii,@function
        .size           _Z9mergePassPKiPiii,(.L_x_36 - _Z9mergePassPKiPiii)
        .other          _Z9mergePassPKiPiii,@"STO_CUDA_ENTRY STV_DEFAULT"
_Z9mergePassPKiPiii:
.text._Z9mergePassPKiPiii:
[----:B------:R-:W-:Y:S08]  /*0000*/  LDC R1, c[0x0][0x37c] ;  /* 0x0000df00ff017b82 */ /* 0x000ff00000000800 */
[----:B------:R-:W0:Y:S01]  /*0010*/  S2UR UR4, SR_CTAID.X ;  /* 0x00000000000479c3 */ /* 0x000e220000002500 */
[----:B------:R-:W1:Y:S07]  /*0020*/  S2R R2, SR_TID.X ;  /* 0x0000000000027919 */ /* 0x000e6e0000002100 */
[----:B------:R-:W0:Y:S02]  /*0030*/  LDC.64 R8, c[0x0][0x390] ;  /* 0x0000e400ff087b82 */ /* 0x000e240000000a00 */
[----:B0-----:R-:W-:-:S04]  /*0040*/  IMAD R0, R9, UR4, RZ ;  /* 0x0000000409007c24 */ /* 0x001fc8000f8e02ff */
[----:B------:R-:W-:-:S05]  /*0050*/  IMAD.SHL.U32 R5, R0, 0x2, RZ ;  /* 0x0000000200057824 */ /* 0x000fca00078e00ff */
[----:B------:R-:W-:-:S04]  /*0060*/  ISETP.GE.AND P0, PT, R5, R8, PT ;  /* 0x000000080500720c */ /* 0x000fc80003f06270 */
[----:B-1----:R-:W-:-:S13]  /*0070*/  ISETP.NE.OR P0, PT, R2, RZ, P0 ;  /* 0x000000ff0200720c */ /* 0x002fda0000705670 */
[----:B------:R-:W-:Y:S05]  /*0080*/  @P0 EXIT ;  /* 0x000000000000094d */ /* 0x000fea0003800000 */
[----:B------:R-:W-:Y:S01]  /*0090*/  IMAD.IADD R3, R5, 0x1, R9 ;  /* 0x0000000105037824 */ /* 0x000fe200078e0209 */
[----:B------:R-:W0:Y:S01]  /*00a0*/  LDC.64 R6, c[0x0][0x380] ;  /* 0x0000e000ff067b82 */ /* 0x000e220000000a00 */
[----:B------:R-:W1:Y:S01]  /*00b0*/  LDCU.64 UR4, c[0x0][0x358] ;  /* 0x00006b00ff0477ac */ /* 0x000e620008000a00 */
[----:B------:R-:W-:Y:S02]  /*00c0*/  MOV R0, R5 ;  /* 0x0000000500007202 */ /* 0x000fe40000000f00 */
[C---:B------:R-:W-:Y:S02]  /*00d0*/  VIADDMNMX R2, R3.reuse, R9, R8, PT ;  /* 0x0000000903027246 */ /* 0x040fe40003800108 */
[C---:B------:R-:W-:Y:S02]  /*00e0*/  VIMNMX R4, PT, PT, R3.reuse, R8, PT ;  /* 0x0000000803047248 */ /* 0x040fe40003fe0100 */
[----:B------:R-:W-:-:S03]  /*00f0*/  ISETP.GE.AND P0, PT, R3, R2, PT ;  /* 0x000000020300720c */ /* 0x000fc60003f06270 */
[----:B------:R-:W-:Y:S01]  /*0100*/  IMAD.MOV.U32 R3, RZ, RZ, R4 ;  /* 0x000000ffff037224 */ /* 0x000fe200078e0004 */
[----:B------:R-:W-:Y:S02]  /*0110*/  ISETP.LT.OR P0, PT, R9, 0x1, P0 ;  /* 0x000000010900780c */ /* 0x000fe40000701670 */
[----:B------:R-:W2:Y:S11]  /*0120*/  LDC.64 R8, c[0x0][0x388] ;  /* 0x0000e200ff087b82 */ /* 0x000eb60000000a00 */
[----:B-1----:R-:W-:Y:S05]  /*0130*/  @P0 BRA `(.L_x_17) ;  /* 0x00000000004c0947 */ /* 0x002fea0003800000 */
.L_x_18:
[----:B0-----:R-:W-:-:S04]  /*0140*/  IMAD.WIDE R10, R5, 0x4, R6 ;  /* 0x00000004050a7825 */ /* 0x001fc800078e0206 */
[----:B------:R-:W-:Y:S02]  /*0150*/  IMAD.WIDE R12, R3, 0x4, R6 ;  /* 0x00000004030c7825 */ /* 0x000fe400078e0206 */
[----:B------:R-:W3:Y:S04]  /*0160*/  LDG.E R10, desc[UR4][R10.64] ;  /* 0x000000040a0a7981 */ /* 0x000ee8000c1e1900 */
[----:B------:R-:W3:Y:S01]  /*0170*/  LDG.E R13, desc[UR4][R12.64] ;  /* 0x000000040c0d7981 */ /* 0x000ee2000c1e1900 */
[----:B------:R-:W-:Y:S01]  /*0180*/  VIADD R17, R5, 0x1 ;  /* 0x0000000105117836 */ /* 0x000fe20000000000 */
[----:B------:R-:W-:Y:S01]  /*0190*/  IADD3 R19, PT, PT, R3, 0x1, RZ ;  /* 0x0000000103137810 */ /* 0x000fe20007ffe0ff */
[C---:B--2---:R-:W-:Y:S01]  /*01a0*/  IMAD.WIDE.U32 R14, R0.reuse, 0x4, R8 ;  /* 0x00000004000e7825 */ /* 0x044fe200078e0008 */
[----:B------:R-:W-:-:S02]  /*01b0*/  IADD3 R0, PT, PT, R0, 0x1, RZ ;  /* 0x0000000100007810 */ /* 0x000fc40007ffe0ff */
[CC--:B---3--:R-:W-:Y:S02]  /*01c0*/  ISETP.GT.AND P0, PT, R10.reuse, R13.reuse, PT ;  /* 0x0000000d0a00720c */ /* 0x0c8fe40003f04270 */
[CC--:B------:R-:W-:Y:S02]  /*01d0*/  ISETP.GT.AND P1, PT, R10.reuse, R13.reuse, PT ;  /* 0x0000000d0a00720c */ /* 0x0c0fe40003f24270 */
[----:B------:R-:W-:-:S05]  /*01e0*/  VIMNMX R21, PT, PT, R10, R13, PT ;  /* 0x0000000d0a157248 */ /* 0x000fca0003fe0100 */
[----:B------:R1:W-:Y:S04]  /*01f0*/  STG.E desc[UR4][R14.64], R21 ;  /* 0x000000150e007986 */ /* 0x0003e8000c101904 */
[----:B------:R-:W-:Y:S02]  /*0200*/  @!P0 IMAD.MOV R19, RZ, RZ, R3 ;  /* 0x000000ffff138224 */ /* 0x000fe400078e0203 */
[----:B------:R-:W-:-:S03]  /*0210*/  @P1 IMAD.MOV R17, RZ, RZ, R5 ;  /* 0x000000ffff111224 */ /* 0x000fc600078e0205 */
[----:B------:R-:W-:Y:S01]  /*0220*/  ISETP.GE.AND P0, PT, R19, R2, PT ;  /* 0x000000021300720c */ /* 0x000fe20003f06270 */
[----:B------:R-:W-:Y:S01]  /*0230*/  IMAD.MOV.U32 R5, RZ, RZ, R17 ;  /* 0x000000ffff057224 */ /* 0x000fe200078e0011 */
[----:B------:R-:W-:Y:S02]  /*0240*/  ISETP.LT.AND P1, PT, R17, R4, PT ;  /* 0x000000041100720c */ /* 0x000fe40003f21270 */
[----:B------:R-:W-:-:S11]  /*0250*/  MOV R3, R19 ;  /* 0x0000001300037202 */ /* 0x000fd60000000f00 */
[----:B-1----:R-:W-:Y:S05]  /*0260*/  @!P0 BRA P1, `(.L_x_18) ;  /* 0xfffffffc00b48947 */ /* 0x002fea000083ffff */
.L_x_17:
[----:B------:R-:W-:-:S13]  /*0270*/  ISETP.GE.AND P0, PT, R5, R4, PT ;  /* 0x000000040500720c */ /* 0x000fda0003f06270 */
[----:B------:R-:W-:Y:S05]  /*0280*/  @P0 BRA `(.L_x_19) ;  /* 0x00000008000c0947 */ /* 0x000fea0003800000 */
[C-C-:B0-----:R-:W-:Y:S01]  /*0290*/  IMAD.IADD R6, R4.reuse, 0x1, -R5.reuse ;  /* 0x0000000104067824 */ /* 0x141fe200078e0a05 */
[----:B------:R-:W-:Y:S01]  /*02a0*/  IADD3 R7, PT, PT, -R4, R5, RZ ;  /* 0x0000000504077210 */ /* 0x000fe20007ffe1ff */
[----:B--2---:R-:W-:-:S03]  /*02b0*/  IMAD.MOV.U32 R9, RZ, RZ, R5 ;  /* 0x000000ffff097224 */ /* 0x004fc600078e0005 */
[----:B------:R-:W-:Y:S02]  /*02c0*/  LOP3.LUT P0, R6, R6, 0x3, RZ, 0xc0, !PT ;  /* 0x0000000306067812 */ /* 0x000fe4000780c0ff */
[----:B------:R-:W-:-:S11]  /*02d0*/  ISETP.GT.U32.AND P1, PT, R7, -0x4, PT ;  /* 0xfffffffc0700780c */ /* 0x000fd60003f24070 */
[----:B------:R-:W-:Y:S05]  /*02e0*/  @!P0 BRA `(.L_x_20) ;  /* 0x0000000000348947 */ /* 0x000fea0003800000 */
[----:B------:R-:W0:Y:S01]  /*02f0*/  LDC.64 R14, c[0x0][0x380] ;  /* 0x0000e000ff0e7b82 */ /* 0x000e220000000a00 */
[----:B------:R-:W-:Y:S01]  /*0300*/  IADD3 R8, PT, PT, -R6, RZ, RZ ;  /* 0x000000ff06087210 */ /* 0x000fe20007ffe1ff */
[----:B------:R-:W-:-:S06]  /*0310*/  IMAD.MOV.U32 R9, RZ, RZ, R5 ;  /* 0x000000ffff097224 */ /* 0x000fcc00078e0005 */
[----:B------:R-:W1:Y:S02]  /*0320*/  LDC.64 R12, c[0x0][0x388] ;  /* 0x0000e200ff0c7b82 */ /* 0x000e640000000a00 */
.L_x_21:
[----:B0-2---:R-:W-:-:S06]  /*0330*/  IMAD.WIDE R10, R9, 0x4, R14 ;  /* 0x00000004090a7825 */ /* 0x005fcc00078e020e */
[----:B------:R-:W2:Y:S01]  /*0340*/  LDG.E R11, desc[UR4][R10.64] ;  /* 0x000000040a0b7981 */ /* 0x000ea2000c1e1900 */
[----:B------:R-:W-:Y:S01]  /*0350*/  IADD3 R8, PT, PT, R8, 0x1, RZ ;  /* 0x0000000108087810 */ /* 0x000fe20007ffe0ff */
[C---:B-1----:R-:W-:Y:S01]  /*0360*/  IMAD.WIDE R6, R0.reuse, 0x4, R12 ;  /* 0x0000000400067825 */ /* 0x042fe200078e020c */
[----:B------:R-:W-:Y:S02]  /*0370*/  IADD3 R0, PT, PT, R0, 0x1, RZ ;  /* 0x0000000100007810 */ /* 0x000fe40007ffe0ff */
[----:B------:R-:W-:Y:S01]  /*0380*/  ISETP.NE.AND P0, PT, R8, RZ, PT ;  /* 0x000000ff0800720c */ /* 0x000fe20003f05270 */
[----:B------:R-:W-:Y:S01]  /*0390*/  VIADD R9, R9, 0x1 ;  /* 0x0000000109097836 */ /* 0x000fe20000000000 */
[----:B--2---:R2:W-:Y:S11]  /*03a0*/  STG.E desc[UR4][R6.64], R11 ;  /* 0x0000000b06007986 */ /* 0x0045f6000c101904 */
[----:B------:R-:W-:Y:S05]  /*03b0*/  @P0 BRA `(.L_x_21) ;  /* 0xfffffffc00dc0947 */ /* 0x000fea000383ffff */
.L_x_20:
[----:B------:R-:W-:Y:S05]  /*03c0*/  @P1 BRA `(.L_x_19) ;  /* 0x0000000400bc1947 */ /* 0x000fea0003800000 */
[----:B--2---:R-:W0:Y:S01]  /*03d0*/  LDC.64 R10, c[0x0][0x388] ;  /* 0x0000e200ff0a7b82 */ /* 0x004e220000000a00 */
[----:B------:R-:W-:-:S05]  /*03e0*/  IMAD.IADD R8, R9, 0x1, -R4 ;  /* 0x0000000109087824 */ /* 0x000fca00078e0a04 */
[----:B------:R-:W-:Y:S02]  /*03f0*/  ISETP.GE.AND P0, PT, R8, RZ, PT ;  /* 0x000000ff0800720c */ /* 0x000fe40003f06270 */
[----:B------:R-:W1:Y:S01]  /*0400*/  LDC.64 R6, c[0x0][0x380] ;  /* 0x0000e000ff067b82 */ /* 0x000e620000000a00 */
[----:B0-----:R-:W-:-:S05]  /*0410*/  IADD3 R4, P2, PT, R10, 0x8, RZ ;  /* 0x000000080a047810 */ /* 0x001fca0007f5e0ff */
[----:B------:R-:W-:Y:S01]  /*0420*/  IMAD.X R5, RZ, RZ, R11, P2 ;  /* 0x000000ffff057224 */ /* 0x000fe200010e060b */
[----:B-1----:R-:W-:-:S04]  /*0430*/  IADD3 R6, P1, PT, R6, 0x8, RZ ;  /* 0x0000000806067810 */ /* 0x002fc80007f3e0ff */
[----:B------:R-:W-:Y:S01]  /*0440*/  IADD3.X R7, PT, PT, RZ, R7, RZ, P1, !PT ;  /* 0x00000007ff077210 */ /* 0x000fe20000ffe4ff */
[----:B------:R-:W-:Y:S08]  /*0450*/  @P0 BRA `(.L_x_22) ;  /* 0x00000004005c0947 */ /* 0x000ff00003800000 */
[----:B------:R-:W-:Y:S02]  /*0460*/  IADD3 R10, PT, PT, -R8, RZ, RZ ;  /* 0x000000ff080a7210 */ /* 0x000fe40007ffe1ff */
[----:B------:R-:W-:Y:S02]  /*0470*/  PLOP3.LUT P0, PT, PT, PT, PT, 0x80, 0x8 ;  /* 0x000000000008781c */ /* 0x000fe40003f0f070 */
[----:B------:R-:W-:-:S13]  /*0480*/  ISETP.GT.AND P1, PT, R10, 0xc, PT ;  /* 0x0000000c0a00780c */ /* 0x000fda0003f24270 */
[----:B------:R-:W-:Y:S05]  /*0490*/  @!P1 BRA `(.L_x_23) ;  /* 0x0000000000d09947 */ /* 0x000fea0003800000 */
[----:B------:R-:W-:-:S13]  /*04a0*/  PLOP3.LUT P0, PT, PT, PT, PT, 0x8, 0x80 ;  /* 0x000000000080781c */ /* 0x000fda0003f0e170 */
.L_x_24:
[----:B--2---:R-:W-:-:S05]  /*04b0*/  IMAD.WIDE R16, R9, 0x4, R6 ;  /* 0x0000000409107825 */ /* 0x004fca00078e0206 */
[----:B------:R-:W2:Y:S01]  /*04c0*/  LDG.E R15, desc[UR4][R16.64+-0x8] ;  /* 0xfffff804100f7981 */ /* 0x000ea2000c1e1900 */
[----:B------:R-:W-:-:S05]  /*04d0*/  IMAD.WIDE R10, R0, 0x4, R4 ;  /* 0x00000004000a7825 */ /* 0x000fca00078e0204 */
[----:B--2---:R0:W-:Y:S04]  /*04e0*/  STG.E desc[UR4][R10.64+-0x8], R15 ;  /* 0xfffff80f0a007986 */ /* 0x0041e8000c101904 */
[----:B------:R-:W2:Y:S04]  /*04f0*/  LDG.E R19, desc[UR4][R16.64+-0x4] ;  /* 0xfffffc0410137981 */ /* 0x000ea8000c1e1900 */
[----:B--2---:R1:W-:Y:S04]  /*0500*/  STG.E desc[UR4][R10.64+-0x4], R19 ;  /* 0xfffffc130a007986 */ /* 0x0043e8000c101904 */
[----:B------:R-:W2:Y:S01]  /*0510*/  LDG.E R21, desc[UR4][R16.64] ;  /* 0x0000000410157981 */ /* 0x000ea2000c1e1900 */
[----:B------:R-:W-:-:S03]  /*0520*/  VIADD R13, R9, 0x4 ;  /* 0x00000004090d7836 */ /* 0x000fc60000000000 */
[----:B--2---:R2:W-:Y:S04]  /*0530*/  STG.E desc[UR4][R10.64], R21 ;  /* 0x000000150a007986 */ /* 0x0045e8000c101904 */
[----:B------:R-:W3:Y:S01]  /*0540*/  LDG.E R23, desc[UR4][R16.64+0x4] ;  /* 0x0000040410177981 */ /* 0x000ee2000c1e1900 */
[----:B------:R-:W-:Y:S01]  /*0550*/  IMAD.WIDE R12, R13, 0x4, R6 ;  /* 0x000000040d0c7825 */ /* 0x000fe200078e0206 */
[----:B------:R-:W-:Y:S02]  /*0560*/  IADD3 R25, PT, PT, R0, 0x4, RZ ;  /* 0x0000000400197810 */ /* 0x000fe40007ffe0ff */
[----:B---3--:R3:W-:Y:S04]  /*0570*/  STG.E desc[UR4][R10.64+0x4], R23 ;  /* 0x000004170a007986 */ /* 0x0087e8000c101904 */
[----:B------:R-:W4:Y:S01]  /*0580*/  LDG.E R27, desc[UR4][R12.64+-0x8] ;  /* 0xfffff8040c1b7981 */ /* 0x000f22000c1e1900 */
[----:B0-----:R-:W-:-:S05]  /*0590*/  IMAD.WIDE R14, R25, 0x4, R4 ;  /* 0x00000004190e7825 */ /* 0x001fca00078e0204 */
[----:B----4-:R-:W-:Y:S04]  /*05a0*/  STG.E desc[UR4][R14.64+-0x8], R27 ;  /* 0xfffff81b0e007986 */ /* 0x010fe8000c101904 */
[----:B-1----:R-:W4:Y:S04]  /*05b0*/  LDG.E R19, desc[UR4][R12.64+-0x4] ;  /* 0xfffffc040c137981 */ /* 0x002f28000c1e1900 */
[----:B----4-:R0:W-:Y:S04]  /*05c0*/  STG.E desc[UR4][R14.64+-0x4], R19 ;  /* 0xfffffc130e007986 */ /* 0x0101e8000c101904 */
[----:B--2---:R-:W2:Y:S01]  /*05d0*/  LDG.E R21, desc[UR4][R12.64] ;  /* 0x000000040c157981 */ /* 0x004ea2000c1e1900 */
[----:B------:R-:W-:-:S03]  /*05e0*/  VIADD R17, R9, 0x8 ;  /* 0x0000000809117836 */ /* 0x000fc60000000000 */
[----:B--2---:R1:W-:Y:S04]  /*05f0*/  STG.E desc[UR4][R14.64], R21 ;  /* 0x000000150e007986 */ /* 0x0043e8000c101904 */
[----:B------:R-:W2:Y:S01]  /*0600*/  LDG.E R25, desc[UR4][R12.64+0x4] ;  /* 0x000004040c197981 */ /* 0x000ea2000c1e1900 */
[----:B---3--:R-:W-:Y:S01]  /*0610*/  IMAD.WIDE R10, R17, 0x4, R6 ;  /* 0x00000004110a7825 */ /* 0x008fe200078e0206 */
[----:B------:R-:W-:Y:S02]  /*0620*/  IADD3 R17, PT, PT, R0, 0x8, RZ ;  /* 0x0000000800117810 */ /* 0x000fe40007ffe0ff */
[----:B--2---:R2:W-:Y:S04]  /*0630*/  STG.E desc[UR4][R14.64+0x4], R25 ;  /* 0x000004190e007986 */ /* 0x0045e8000c101904 */
[----:B------:R-:W3:Y:S01]  /*0640*/  LDG.E R23, desc[UR4][R10.64+-0x8] ;  /* 0xfffff8040a177981 */ /* 0x000ee2000c1e1900 */
[----:B------:R-:W-:-:S05]  /*0650*/  IMAD.WIDE R16, R17, 0x4, R4 ;  /* 0x0000000411107825 */ /* 0x000fca00078e0204 */
[----:B---3--:R-:W-:Y:S04]  /*0660*/  STG.E desc[UR4][R16.64+-0x8], R23 ;  /* 0xfffff81710007986 */ /* 0x008fe8000c101904 */
[----:B0-----:R-:W3:Y:S04]  /*0670*/  LDG.E R19, desc[UR4][R10.64+-0x4] ;  /* 0xfffffc040a137981 */ /* 0x001ee8000c1e1900 */
[----:B---3--:R0:W-:Y:S04]  /*0680*/  STG.E desc[UR4][R16.64+-0x4], R19 ;  /* 0xfffffc1310007986 */ /* 0x0081e8000c101904 */
[----:B-1----:R-:W3:Y:S01]  /*0690*/  LDG.E R21, desc[UR4][R10.64] ;  /* 0x000000040a157981 */ /* 0x002ee2000c1e1900 */
[----:B------:R-:W-:-:S03]  /*06a0*/  VIADD R13, R9, 0xc ;  /* 0x0000000c090d7836 */ /* 0x000fc60000000000 */
[----:B---3--:R1:W-:Y:S04]  /*06b0*/  STG.E desc[UR4][R16.64], R21 ;  /* 0x0000001510007986 */ /* 0x0083e8000c101904 */
[----:B------:R-:W3:Y:S01]  /*06c0*/  LDG.E R27, desc[UR4][R10.64+0x4] ;  /* 0x000004040a1b7981 */ /* 0x000ee2000c1e1900 */
[----:B------:R-:W-:Y:S01]  /*06d0*/  IMAD.WIDE R12, R13, 0x4, R6 ;  /* 0x000000040d0c7825 */ /* 0x000fe200078e0206 */
[----:B--2---:R-:W-:Y:S02]  /*06e0*/  IADD3 R15, PT, PT, R0, 0xc, RZ ;  /* 0x0000000c000f7810 */ /* 0x004fe40007ffe0ff */
[----:B---3--:R2:W-:Y:S04]  /*06f0*/  STG.E desc[UR4][R16.64+0x4], R27 ;  /* 0x0000041b10007986 */ /* 0x0085e8000c101904 */
[----:B------:R-:W3:Y:S01]  /*0700*/  LDG.E R25, desc[UR4][R12.64+-0x8] ;  /* 0xfffff8040c197981 */ /* 0x000ee2000c1e1900 */
[----:B------:R-:W-:-:S05]  /*0710*/  IMAD.WIDE R14, R15, 0x4, R4 ;  /* 0x000000040f0e7825 */ /* 0x000fca00078e0204 */
[----:B---3--:R2:W-:Y:S04]  /*0720*/  STG.E desc[UR4][R14.64+-0x8], R25 ;  /* 0xfffff8190e007986 */ /* 0x0085e8000c101904 */
[----:B0-----:R-:W3:Y:S04]  /*0730*/  LDG.E R19, desc[UR4][R12.64+-0x4] ;  /* 0xfffffc040c137981 */ /* 0x001ee8000c1e1900 */
[----:B---3--:R2:W-:Y:S04]  /*0740*/  STG.E desc[UR4][R14.64+-0x4], R19 ;  /* 0xfffffc130e007986 */ /* 0x0085e8000c101904 */
[----:B-1----:R-:W3:Y:S01]  /*0750*/  LDG.E R21, desc[UR4][R12.64] ;  /* 0x000000040c157981 */ /* 0x002ee2000c1e1900 */
[----:B------:R-:W-:-:S05]  /*0760*/  VIADD R8, R8, 0x10 ;  /* 0x0000001008087836 */ /* 0x000fca0000000000 */
[----:B------:R-:W-:Y:S01]  /*0770*/  ISETP.GE.AND P1, PT, R8, -0xc, PT ;  /* 0xfffffff40800780c */ /* 0x000fe20003f26270 */
[----:B---3--:R2:W-:Y:S04]  /*0780*/  STG.E desc[UR4][R14.64], R21 ;  /* 0x000000150e007986 */ /* 0x0085e8000c101904 */
[----:B------:R-:W3:Y:S01]  /*0790*/  LDG.E R11, desc[UR4][R12.64+0x4] ;  /* 0x000004040c0b7981 */ /* 0x000ee2000c1e1900 */
[----:B------:R-:W-:Y:S01]  /*07a0*/  IADD3 R9, PT, PT, R9, 0x10, RZ ;  /* 0x0000001009097810 */ /* 0x000fe20007ffe0ff */
[----:B------:R-:W-:Y:S02]  /*07b0*/  VIADD R0, R0, 0x10 ;  /* 0x0000001000007836 */ /* 0x000fe40000000000 */
[----:B---3--:R2:W-:Y:S04]  /*07c0*/  STG.E desc[UR4][R14.64+0x4], R11 ;  /* 0x0000040b0e007986 */ /* 0x0085e8000c101904 */
[----:B------:R-:W-:Y:S05]  /*07d0*/  @!P1 BRA `(.L_x_24) ;  /* 0xfffffffc00349947 */ /* 0x000fea000383ffff */
.L_x_23:
[----:B------:R-:W-:-:S04]  /*07e0*/  IADD3 R10, PT, PT, -R8, RZ, RZ ;  /* 0x000000ff080a7210 */ /* 0x000fc80007ffe1ff */
[----:B------:R-:W-:-:S13]  /*07f0*/  ISETP.GT.AND P1, PT, R10, 0x4, PT ;  /* 0x000000040a00780c */ /* 0x000fda0003f24270 */
[----:B------:R-:W-:Y:S05]  /*0800*/  @!P1 BRA `(.L_x_25) ;  /* 0x0000000000689947 */ /* 0x000fea0003800000 */
        /* <DEDUP_REMOVED lines=15> */
[----:B----4-:R3:W-:Y:S04]  /*0900*/  STG.E desc[UR4][R16.64+-0x8], R27 ;  /* 0xfffff81b10007986 */ /* 0x0107e8000c101904 */
[----:B-1----:R-:W4:Y:S04]  /*0910*/  LDG.E R19, desc[UR4][R12.64+-0x4] ;  /* 0xfffffc040c137981 */ /* 0x002f28000c1e1900 */
[----:B----4-:R3:W-:Y:S04]  /*0920*/  STG.E desc[UR4][R16.64+-0x4], R19 ;  /* 0xfffffc1310007986 */ /* 0x0107e8000c101904 */
[----:B--2---:R-:W2:Y:S04]  /*0930*/  LDG.E R21, desc[UR4][R12.64] ;  /* 0x000000040c157981 */ /* 0x004ea8000c1e1900 */
[----:B--2---:R3:W-:Y:S04]  /*0940*/  STG.E desc[UR4][R16.64], R21 ;  /* 0x0000001510007986 */ /* 0x0047e8000c101904 */
[----:B------:R-:W2:Y:S01]  /*0950*/  LDG.E R15, desc[UR4][R12.64+0x4] ;  /* 0x000004040c0f7981 */ /* 0x000ea2000c1e1900 */
[----:B------:R-:W-:Y:S01]  /*0960*/  PLOP3.LUT P0, PT, PT, PT, PT, 0x8, 0x80 ;  /* 0x000000000080781c */ /* 0x000fe20003f0e170 */
[----:B------:R-:W-:Y:S01]  /*0970*/  VIADD R8, R8, 0x8 ;  /* 0x0000000808087836 */ /* 0x000fe20000000000 */
[----:B------:R-:W-:Y:S01]  /*0980*/  IADD3 R9, PT, PT, R9, 0x8, RZ ;  /* 0x0000000809097810 */ /* 0x000fe20007ffe0ff */
[----:B------:R-:W-:Y:S01]  /*0990*/  VIADD R0, R0, 0x8 ;  /* 0x0000000800007836 */ /* 0x000fe20000000000 */
[----:B--2---:R3:W-:Y:S09]  /*09a0*/  STG.E desc[UR4][R16.64+0x4], R15 ;  /* 0x0000040f10007986 */ /* 0x0047f2000c101904 */
.L_x_25:
[----:B------:R-:W-:-:S13]  /*09b0*/  ISETP.EQ.AND P1, PT, R8, RZ, PT ;  /* 0x000000ff0800720c */ /* 0x000fda0003f22270 */
[----:B------:R-:W-:Y:S05]  /*09c0*/  @!P0 BRA P1, `(.L_x_19) ;  /* 0x00000000003c8947 */ /* 0x000fea0000800000 */
.L_x_22:
[----:B--23--:R-:W-:-:S05]  /*09d0*/  IMAD.WIDE R10, R9, 0x4, R6 ;  /* 0x00000004090a7825 */ /* 0x00cfca00078e0206 */
[----:B-1----:R-:W2:Y:S01]  /*09e0*/  LDG.E R15, desc[UR4][R10.64+-0x8] ;  /* 0xfffff8040a0f7981 */ /* 0x002ea2000c1e1900 */
[----:B------:R-:W-:-:S05]  /*09f0*/  IMAD.WIDE R12, R0, 0x4, R4 ;  /* 0x00000004000c7825 */ /* 0x000fca00078e0204 */
[----:B--2---:R1:W-:Y:S04]  /*0a00*/  STG.E desc[UR4][R12.64+-0x8], R15 ;  /* 0xfffff80f0c007986 */ /* 0x0043e8000c101904 */
[----:B------:R-:W2:Y:S04]  /*0a10*/  LDG.E R17, desc[UR4][R10.64+-0x4] ;  /* 0xfffffc040a117981 */ /* 0x000ea8000c1e1900 */
[----:B--2---:R1:W-:Y:S04]  /*0a20*/  STG.E desc[UR4][R12.64+-0x4], R17 ;  /* 0xfffffc110c007986 */ /* 0x0043e8000c101904 */
[----:B------:R-:W2:Y:S01]  /*0a30*/  LDG.E R19, desc[UR4][R10.64] ;  /* 0x000000040a137981 */ /* 0x000ea2000c1e1900 */
[----:B------:R-:W-:-:S04]  /*0a40*/  IADD3 R8, PT, PT, R8, 0x4, RZ ;  /* 0x0000000408087810 */ /* 0x000fc80007ffe0ff */
[----:B------:R-:W-:Y:S01]  /*0a50*/  ISETP.NE.AND P0, PT, R8, RZ, PT ;  /* 0x000000ff0800720c */ /* 0x000fe20003f05270 */
[----:B--2---:R1:W-:Y:S04]  /*0a60*/  STG.E desc[UR4][R12.64], R19 ;  /* 0x000000130c007986 */ /* 0x0043e8000c101904 */
[----:B------:R-:W2:Y:S01]  /*0a70*/  LDG.E R21, desc[UR4][R10.64+0x4] ;  /* 0x000004040a157981 */ /* 0x000ea2000c1e1900 */
[----:B------:R-:W-:Y:S01]  /*0a80*/  VIADD R9, R9, 0x4 ;  /* 0x0000000409097836 */ /* 0x000fe20000000000 */
[----:B------:R-:W-:Y:S02]  /*0a90*/  IADD3 R0, PT, PT, R0, 0x4, RZ ;  /* 0x0000000400007810 */ /* 0x000fe40007ffe0ff */
[----:B--2---:R1:W-:Y:S04]  /*0aa0*/  STG.E desc[UR4][R12.64+0x4], R21 ;  /* 0x000004150c007986 */ /* 0x0043e8000c101904 */
[----:B------:R-:W-:Y:S05]  /*0ab0*/  @P0 BRA `(.L_x_22) ;  /* 0xfffffffc00c40947 */ /* 0x000fea000383ffff */
.L_x_19:
[----:B------:R-:W-:-:S13]  /*0ac0*/  ISETP.GE.AND P0, PT, R3, R2, PT ;  /* 0x000000020300720c */ /* 0x000fda0003f06270 */
[----:B------:R-:W-:Y:S05]  /*0ad0*/  @P0 EXIT ;  /* 0x000000000000094d */ /* 0x000fea0003800000 */
[C---:B------:R-:W-:Y:S01]  /*0ae0*/  IMAD.IADD R4, R2.reuse, 0x1, -R3 ;  /* 0x0000000102047824 */ /* 0x040fe200078e0a03 */
[----:B------:R-:W-:-:S04]  /*0af0*/  IADD3 R5, PT, PT, -R2, R3, RZ ;  /* 0x0000000302057210 */ /* 0x000fc80007ffe1ff */
[----:B------:R-:W-:Y:S02]  /*0b00*/  LOP3.LUT P0, R4, R4, 0x3, RZ, 0xc0, !PT ;  /* 0x0000000304047812 */ /* 0x000fe4000780c0ff */
[----:B------:R-:W-:-:S11]  /*0b10*/  ISETP.GT.U32.AND P1, PT, R5, -0x4, PT ;  /* 0xfffffffc0500780c */ /* 0x000fd60003f24070 */
[----:B------:R-:W-:Y:S05]  /*0b20*/  @!P0 BRA `(.L_x_26) ;  /* 0x0000000000308947 */ /* 0x000fea0003800000 */
[----:B--23--:R-:W2:Y:S01]  /*0b30*/  LDC.64 R10, c[0x0][0x380] ;  /* 0x0000e000ff0a7b82 */ /* 0x00cea20000000a00 */
[----:B-1----:R-:W-:-:S07]  /*0b40*/  IMAD.MOV R12, RZ, RZ, -R4 ;  /* 0x000000ffff0c7224 */ /* 0x002fce00078e0a04 */
[----:B0-----:R-:W0:Y:S02]  /*0b50*/  LDC.64 R6, c[0x0][0x388] ;  /* 0x0000e200ff067b82 */ /* 0x001e240000000a00 */
.L_x_27:
[----:B--2-4-:R-:W-:-:S06]  /*0b60*/  IMAD.WIDE R4, R3, 0x4, R10 ;  /* 0x0000000403047825 */ /* 0x014fcc00078e020a */
[----:B------:R-:W2:Y:S01]  /*0b70*/  LDG.E R5, desc[UR4][R4.64] ;  /* 0x0000000404057981 */ /* 0x000ea2000c1e1900 */
[----:B------:R-:W-:Y:S01]  /*0b80*/  IADD3 R12, PT, PT, R12, 0x1, RZ ;  /* 0x000000010c0c7810 */ /* 0x000fe20007ffe0ff */
[C---:B0-----:R-:W-:Y:S01]  /*0b90*/  IMAD.WIDE R8, R0.reuse, 0x4, R6 ;  /* 0x0000000400087825 */ /* 0x041fe200078e0206 */
[----:B------:R-:W-:Y:S02]  /*0ba0*/  IADD3 R0, PT, PT, R0, 0x1, RZ ;  /* 0x0000000100007810 */ /* 0x000fe40007ffe0ff */
[----:B------:R-:W-:Y:S01]  /*0bb0*/  ISETP.NE.AND P0, PT, R12, RZ, PT ;  /* 0x000000ff0c00720c */ /* 0x000fe20003f05270 */
[----:B------:R-:W-:Y:S01]  /*0bc0*/  VIADD R3, R3, 0x1 ;  /* 0x0000000103037836 */ /* 0x000fe20000000000 */
[----:B--2---:R4:W-:Y:S11]  /*0bd0*/  STG.E desc[UR4][R8.64], R5 ;  /* 0x0000000508007986 */ /* 0x0049f6000c101904 */
[----:B------:R-:W-:Y:S05]  /*0be0*/  @P0 BRA `(.L_x_27) ;  /* 0xfffffffc00dc0947 */ /* 0x000fea000383ffff */
.L_x_26:
[----:B------:R-:W-:Y:S05]  /*0bf0*/  @P1 EXIT ;  /* 0x000000000000194d */ /* 0x000fea0003800000 */
[----:B----4-:R-:W4:Y:S01]  /*0c00*/  LDC.64 R4, c[0x0][0x388] ;  /* 0x0000e200ff047b82 */ /* 0x010f220000000a00 */
[----:B------:R-:W-:-:S05]  /*0c10*/  IMAD.IADD R2, R3, 0x1, -R2 ;  /* 0x0000000103027824 */ /* 0x000fca00078e0a02 */
[----:B------:R-:W-:Y:S02]  /*0c20*/  ISETP.GE.AND P0, PT, R2, RZ, PT ;  /* 0x000000ff0200720c */ /* 0x000fe40003f06270 */
[----:B0-2---:R-:W0:Y:S01]  /*0c30*/  LDC.64 R6, c[0x0][0x380] ;  /* 0x0000e000ff067b82 */ /* 0x005e220000000a00 */
[----:B----4-:R-:W-:-:S05]  /*0c40*/  IADD3 R4, P2, PT, R4, 0x8, RZ ;  /* 0x0000000804047810 */ /* 0x010fca0007f5e0ff */
[----:B------:R-:W-:Y:S01]  /*0c50*/  IMAD.X R5, RZ, RZ, R5, P2 ;  /* 0x000000ffff057224 */ /* 0x000fe200010e0605 */
[----:B0-----:R-:W-:-:S04]  /*0c60*/  IADD3 R6, P1, PT, R6, 0x8, RZ ;  /* 0x0000000806067810 */ /* 0x001fc80007f3e0ff */
[----:B------:R-:W-:Y:S01]  /*0c70*/  IADD3.X R7, PT, PT, RZ, R7, RZ, P1, !PT ;  /* 0x00000007ff077210 */ /* 0x000fe20000ffe4ff */
[----:B------:R-:W-:Y:S08]  /*0c80*/  @P0 BRA `(.L_x_28) ;  /* 0x00000004005c0947 */ /* 0x000ff00003800000 */
[----:B------:R-:W-:Y:S02]  /*0c90*/  IADD3 R8, PT, PT, -R2, RZ, RZ ;  /* 0x000000ff02087210 */ /* 0x000fe40007ffe1ff */
[----:B------:R-:W-:Y:S02]  /*0ca0*/  PLOP3.LUT P0, PT, PT, PT, PT, 0x80, 0x8 ;  /* 0x000000000008781c */ /* 0x000fe40003f0f070 */
[----:B------:R-:W-:-:S13]  /*0cb0*/  ISETP.GT.AND P1, PT, R8, 0xc, PT ;  /* 0x0000000c0800780c */ /* 0x000fda0003f24270 */
[----:B------:R-:W-:Y:S05]  /*0cc0*/  @!P1 BRA `(.L_x_29) ;  /* 0x0000000000d09947 */ /* 0x000fea0003800000 */
[----:B------:R-:W-:-:S13]  /*0cd0*/  PLOP3.LUT P0, PT, PT, PT, PT, 0x8, 0x80 ;  /* 0x000000000080781c */ /* 0x000fda0003f0e170 */
.L_x_30:
[----:B--2---:R-:W-:-:S05]  /*0ce0*/  IMAD.WIDE R8, R3, 0x4, R6 ;  /* 0x0000000403087825 */ /* 0x004fca00078e0206 */
[----:B-1-3--:R-:W2:Y:S01]  /*0cf0*/  LDG.E R15, desc[UR4][R8.64+-0x8] ;  /* 0xfffff804080f7981 */ /* 0x00aea2000c1e1900 */
        /* <DEDUP_REMOVED lines=20> */
[----:B------:R-:W-:Y:S01]  /*0e40*/  IMAD.WIDE R8, R9, 0x4, R6 ;  /* 0x0000000409087825 */ /* 0x000fe200078e0206 */
[----:B---3--:R-:W-:Y:S02]  /*0e50*/  IADD3 R13, PT, PT, R0, 0x8, RZ ;  /* 0x00000008000d7810 */ /* 0x008fe40007ffe0ff */
        /* <DEDUP_REMOVED lines=27> */
.L_x_29:
[----:B------:R-:W-:-:S04]  /*1010*/  IADD3 R8, PT, PT, -R2, RZ, RZ ;  /* 0x000000ff02087210 */ /* 0x000fc80007ffe1ff */
[----:B------:R-:W-:-:S13]  /*1020*/  ISETP.GT.AND P1, PT, R8, 0x4, PT ;  /* 0x000000040800780c */ /* 0x000fda0003f24270 */
[----:B------:R-:W-:Y:S05]  /*1030*/  @!P1 BRA `(.L_x_31) ;  /* 0x0000000000689947 */ /* 0x000fea0003800000 */
        /* <DEDUP_REMOVED lines=13> */
[----:B------:R-:W3:Y:S01]  /*1110*/  LDG.E R23, desc[UR4][R10.64+-0x8] ;  /* 0xfffff8040a177981 */ /* 0x000ee2000c1e1900 */
[----:B0-----:R-:W-:-:S05]  /*1120*/  IMAD.WIDE R14, R25, 0x4, R4 ;  /* 0x00000004190e7825 */ /* 0x001fca00078e0204 */
[----:B---3--:R4:W-:Y:S04]  /*1130*/  STG.E desc[UR4][R14.64+-0x8], R23 ;  /* 0xfffff8170e007986 */ /* 0x0089e8000c101904 */
[----:B-1----:R-:W3:Y:S04]  /*1140*/  LDG.E R17, desc[UR4][R10.64+-0x4] ;  /* 0xfffffc040a117981 */ /* 0x002ee8000c1e1900 */
[----:B---3--:R4:W-:Y:S04]  /*1150*/  STG.E desc[UR4][R14.64+-0x4], R17 ;  /* 0xfffffc110e007986 */ /* 0x0089e8000c101904 */
        /* <DEDUP_REMOVED lines=8> */
.L_x_31:
[----:B------:R-:W-:-:S13]  /*11e0*/  ISETP.NE.OR P0, PT, R2, RZ, P0 ;  /* 0x000000ff0200720c */ /* 0x000fda0000705670 */
[----:B------:R-:W-:Y:S05]  /*11f0*/  @!P0 EXIT ;  /* 0x000000000000894d */ /* 0x000fea0003800000 */
.L_x_28:
[----:B--2-4-:R-:W-:-:S05]  /*1200*/  IMAD.WIDE R8, R3, 0x4, R6 ;  /* 0x0000000403087825 */ /* 0x014fca00078e0206 */
[----:B01----:R-:W2:Y:S01]  /*1210*/  LDG.E R13, desc[UR4][R8.64+-0x8] ;  /* 0xfffff804080d7981 */ /* 0x003ea2000c1e1900 */
[----:B---3--:R-:W-:-:S05]  /*1220*/  IMAD.WIDE R10, R0, 0x4, R4 ;  /* 0x00000004000a7825 */ /* 0x008fca00078e0204 */
        /* <DEDUP_REMOVED lines=12> */
[----:B------:R-:W-:Y:S05]  /*12f0*/  EXIT ;  /* 0x000000000000794d */ /* 0x000fea0003800000 */
.L_x_32:
        /* <DEDUP_REMOVED lines=16> */
.L_x_36:


//--------------------- .nv.shared.reserved.0     --------------------------
	.section	.nv.shared.reserved.0,"aw",@nobits
	.weak		__nv_reservedSMEM_offset_0_alias
	.size		__nv_reservedSMEM_offset_0_alias, 0, 64
	.other		__nv_reservedSMEM_offset_0_alias,@"STO_CUDA_RESERVED_SHARED STV_DEFAULT"
__nv_reservedSMEM_offset_0_alias:
	.zero		0
	.zero		64


//--------------------- .nv.constant0._Z10heapKernelPii --------------------------
	.section	.nv.constant0._Z10heapKernelPii,"a",@progbits
	.sectionflags	@""
	.align	4
.nv.constant0._Z10heapKernelPii:
	.zero		908


//--------------------- .nv.constant0._Z11quickKernelPii --------------------------
	.section	.nv.constant0._Z11quickKernelPii,"a",@progbits
	.sectionflags	@""
	.align	4
.nv.constant0._Z11quickKernelPii:
	.zero		908


//--------------------- .nv.constant0._Z9mergePassPKiPiii --------------------------
	.section	.nv.constant0._Z9mergePassPKiPiii,"a",@progbits
	.sectionflags	@""
	.align	4
.nv.constant0._Z9mergePassPKiPiii:
	.zero		920


//--------------------- SYMBOLS --------------------------

	.type		.nv.reservedSmem.offset0,@object
	.size		.nv.reservedSmem.offset0,0x4
